// auto-generated by cutlass_sweep.gemm — config: {"arch": "sm_90", "cluster_m": 1, "cluster_n": 4, "dtype": "fp16", "dtype_b": "fp16", "layout": "nt", "stages": 4, "tile_k": 64, "tile_m": 128, "tile_n": 128}
#include "cutlass/cutlass.h"
#include "cutlass/gemm/collective/collective_builder.hpp"
#include "cutlass/gemm/device/gemm_universal_adapter.h"
#include "cutlass/gemm/kernel/gemm_universal.hpp"
#include "cutlass/epilogue/collective/collective_builder.hpp"

using ElemA = cutlass::half_t;
using ElemB = cutlass::half_t;
using ElemCD = cutlass::half_t;
using Acc  = float;
using TileShape    = cute::Shape<cute::_128, cute::_128, cute::_64>;
using ClusterShape = cute::Shape<cute::_1, cute::_4, cute::_1>;

using CollectiveEpilogue = typename cutlass::epilogue::collective::CollectiveBuilder<
    cutlass::arch::Sm90, cutlass::arch::OpClassTensorOp,
    TileShape, ClusterShape,
    cutlass::epilogue::collective::EpilogueTileAuto,
    Acc, Acc,
    ElemCD, cutlass::layout::RowMajor, 128 / cutlass::sizeof_bits<ElemCD>::value,
    ElemCD, cutlass::layout::RowMajor, 128 / cutlass::sizeof_bits<ElemCD>::value,
    cutlass::epilogue::collective::EpilogueScheduleAuto
  >::CollectiveOp;

using CollectiveMainloop = typename cutlass::gemm::collective::CollectiveBuilder<
    cutlass::arch::Sm90, cutlass::arch::OpClassTensorOp,
    ElemA, cutlass::layout::RowMajor, 128 / cutlass::sizeof_bits<ElemA>::value,
    ElemB, cutlass::layout::ColumnMajor, 128 / cutlass::sizeof_bits<ElemB>::value,
    Acc,
    TileShape, ClusterShape,
    cutlass::gemm::collective::StageCount<4>,
    cutlass::gemm::collective::KernelScheduleAuto
  >::CollectiveOp;

using GemmKernel = cutlass::gemm::kernel::GemmUniversal<
    cute::Shape<int,int,int,int>,
    CollectiveMainloop,
    CollectiveEpilogue
>;
using Gemm = cutlass::gemm::device::GemmUniversalAdapter<GemmKernel>;

// Force the device kernel symbol into the cubin without needing a host main.
auto* _anchor = &cutlass::device_kernel<GemmKernel>;


// ===== COMPILED SASS (sm_90a) =====

	.target	sm_90a

	.elftype	@"ET_EXEC"


//--------------------- .note.nv.tkinfo           --------------------------
	.section	.note.nv.tkinfo,"",@"SHT_NOTE"
	.sectionflags	@"SHF_NOTE_NV_TKINFO"
	.tkinfo
        /*0018*/ 	.word	0x00000002
        /*0030*/ 	.string	""
        /*0030*/ 	.string	"ptxas"
        /*0030*/ 	.string	"Cuda compilation tools, release 13.0, V13.0.88"
        /*0030*/ 	.string	"Build cuda_13.0.r13.0/compiler.36424714_0"
        /*0030*/ 	.string	"-arch sm_90a -m 64 "



//--------------------- .note.nv.cuinfo           --------------------------
	.section	.note.nv.cuinfo,"",@"SHT_NOTE"
	.sectionflags	@"SHF_NOTE_NV_CUINFO"
        /*0018*/ 	.short	0x0002
        /*001a*/ 	.short	0x005a
        /*001c*/ 	.short	0x0082
	.zero		2


//--------------------- .nv.info                  --------------------------
	.section	.nv.info,"",@"SHT_CUDA_INFO"
	.align	4


	//----- nvinfo : EIATTR_REGCOUNT
	.align		4
        /*0000*/ 	.byte	0x04, 0x2f
        /*0002*/ 	.short	(.L_15 - .L_14)
	.align		4
.L_14:
        /*0004*/ 	.word	index@(_ZN7cutlass13device_kernelINS_4gemm6kernel13GemmUniversalIN4cute5tupleIJiiiiEEENS1_10collective13CollectiveMmaINS1_34MainloopSm90TmaGmmaWarpSpecializedILi4ENS5_IJNS4_1CILi1EEENSA_ILi4EEESB_EEENS1_35KernelTmaWarpSpecializedCooperativeEEENS5_IJNSA_ILi128EEESG_NSA_ILi64EEEEEENS_6half_tENS5_IJlSB_lEEESJ_SK_NS4_8TiledMMAINS4_8MMA_AtomIJNS4_4SM904GMMA26MMA_64x128x16_F32F16F16_SSILNSO_5MajorE0ELSQ_0ELNSO_7ScaleInE1ELSR_1EEEEEENS4_6LayoutINS5_IJNSA_ILi2EEESB_SB_EEENS5_IJSB_NSA_ILi0EEESX_EEEEENS5_IJNS4_10UnderscoreES10_S10_EEEEENS4_23SM90_TMA_LOAD_MULTICASTENS4_14ComposedLayoutINS4_7SwizzleILi3ELi4ELi3EEENS4_18smem_ptr_flag_bitsILi16EEENSU_INS5_IJNSA_ILi8EEESH_EEENS5_IJSH_SB_EEEEEEEvNS4_8identityENS4_13SM90_TMA_LOADES1D_vS1E_EENS_8epilogue10collective6detail29Sm90TmaWarpSpecializedAdapterINS1I_15DefaultEpilogueISJ_SK_SK_NS1H_6thread17LinearCombinationISJ_Li1EffLNS1M_9ScaleType4KindE0ELNS_15FloatRoundStyleE2ESJ_EENS1_15EpilogueDefaultEEEEEvvEEEEvNT_6ParamsE)
        /*0008*/ 	.word	0x000000a8


	//----- nvinfo : EIATTR_FRAME_SIZE
	.align		4
.L_15:
        /*000c*/ 	.byte	0x04, 0x11
        /*000e*/ 	.short	(.L_17 - .L_16)
	.align		4
.L_16:
        /*0010*/ 	.word	index@(_ZN7cutlass13device_kernelINS_4gemm6kernel13GemmUniversalIN4cute5tupleIJiiiiEEENS1_10collective13CollectiveMmaINS1_34MainloopSm90TmaGmmaWarpSpecializedILi4ENS5_IJNS4_1CILi1EEENSA_ILi4EEESB_EEENS1_35KernelTmaWarpSpecializedCooperativeEEENS5_IJNSA_ILi128EEESG_NSA_ILi64EEEEEENS_6half_tENS5_IJlSB_lEEESJ_SK_NS4_8TiledMMAINS4_8MMA_AtomIJNS4_4SM904GMMA26MMA_64x128x16_F32F16F16_SSILNSO_5MajorE0ELSQ_0ELNSO_7ScaleInE1ELSR_1EEEEEENS4_6LayoutINS5_IJNSA_ILi2EEESB_SB_EEENS5_IJSB_NSA_ILi0EEESX_EEEEENS5_IJNS4_10UnderscoreES10_S10_EEEEENS4_23SM90_TMA_LOAD_MULTICASTENS4_14ComposedLayoutINS4_7SwizzleILi3ELi4ELi3EEENS4_18smem_ptr_flag_bitsILi16EEENSU_INS5_IJNSA_ILi8EEESH_EEENS5_IJSH_SB_EEEEEEEvNS4_8identityENS4_13SM90_TMA_LOADES1D_vS1E_EENS_8epilogue10collective6detail29Sm90TmaWarpSpecializedAdapterINS1I_15DefaultEpilogueISJ_SK_SK_NS1H_6thread17LinearCombinationISJ_Li1EffLNS1M_9ScaleType4KindE0ELNS_15FloatRoundStyleE2ESJ_EENS1_15EpilogueDefaultEEEEEvvEEEEvNT_6ParamsE)
        /*0014*/ 	.word	0x00000000


	//----- nvinfo : EIATTR_MIN_STACK_SIZE
	.align		4
.L_17:
        /*0018*/ 	.byte	0x04, 0x12
        /*001a*/ 	.short	(.L_19 - .L_18)
	.align		4
.L_18:
        /*001c*/ 	.word	index@(_ZN7cutlass13device_kernelINS_4gemm6kernel13GemmUniversalIN4cute5tupleIJiiiiEEENS1_10collective13CollectiveMmaINS1_34MainloopSm90TmaGmmaWarpSpecializedILi4ENS5_IJNS4_1CILi1EEENSA_ILi4EEESB_EEENS1_35KernelTmaWarpSpecializedCooperativeEEENS5_IJNSA_ILi128EEESG_NSA_ILi64EEEEEENS_6half_tENS5_IJlSB_lEEESJ_SK_NS4_8TiledMMAINS4_8MMA_AtomIJNS4_4SM904GMMA26MMA_64x128x16_F32F16F16_SSILNSO_5MajorE0ELSQ_0ELNSO_7ScaleInE1ELSR_1EEEEEENS4_6LayoutINS5_IJNSA_ILi2EEESB_SB_EEENS5_IJSB_NSA_ILi0EEESX_EEEEENS5_IJNS4_10UnderscoreES10_S10_EEEEENS4_23SM90_TMA_LOAD_MULTICASTENS4_14ComposedLayoutINS4_7SwizzleILi3ELi4ELi3EEENS4_18smem_ptr_flag_bitsILi16EEENSU_INS5_IJNSA_ILi8EEESH_EEENS5_IJSH_SB_EEEEEEEvNS4_8identityENS4_13SM90_TMA_LOADES1D_vS1E_EENS_8epilogue10collective6detail29Sm90TmaWarpSpecializedAdapterINS1I_15DefaultEpilogueISJ_SK_SK_NS1H_6thread17LinearCombinationISJ_Li1EffLNS1M_9ScaleType4KindE0ELNS_15FloatRoundStyleE2ESJ_EENS1_15EpilogueDefaultEEEEEvvEEEEvNT_6ParamsE)
        /*0020*/ 	.word	0x00000000
.L_19:


//--------------------- .nv.compat                --------------------------
	.section	.nv.compat,"",@"SHT_CUDA_COMPAT_INFO"
	.align	4
        /*0000*/ 	.byte	0x02, 0x09, 0x01, 0x00, 0x02, 0x02, 0x04, 0x00, 0x02, 0x05, 0x05, 0x00, 0x03, 0x07, 0x01, 0x01
        /*0010*/ 	.byte	0x02, 0x03, 0x01, 0x00, 0x02, 0x06, 0x01, 0x00, 0x04, 0x0b, 0x08, 0x00, 0x00, 0x00, 0x00, 0x00
        /*0020*/ 	.byte	0x00, 0x00, 0x00, 0x00


//--------------------- .nv.info._ZN7cutlass13device_kernelINS_4gemm6kernel13GemmUniversalIN4cute5tupleIJiiiiEEENS1_10collective13CollectiveMmaINS1_34MainloopSm90TmaGmmaWarpSpecializedILi4ENS5_IJNS4_1CILi1EEENSA_ILi4EEESB_EEENS1_35KernelTmaWarpSpecializedCooperativeEEENS5_IJNSA_ILi128EEESG_NSA_ILi64EEEEEENS_6half_tENS5_IJlSB_lEEESJ_SK_NS4_8TiledMMAINS4_8MMA_AtomIJNS4_4SM904GMMA26MMA_64x128x16_F32F16F16_SSILNSO_5MajorE0ELSQ_0ELNSO_7ScaleInE1ELSR_1EEEEEENS4_6LayoutINS5_IJNSA_ILi2EEESB_SB_EEENS5_IJSB_NSA_ILi0EEESX_EEEEENS5_IJNS4_10UnderscoreES10_S10_EEEEENS4_23SM90_TMA_LOAD_MULTICASTENS4_14ComposedLayoutINS4_7SwizzleILi3ELi4ELi3EEENS4_18smem_ptr_flag_bitsILi16EEENSU_INS5_IJNSA_ILi8EEESH_EEENS5_IJSH_SB_EEEEEEEvNS4_8identityENS4_13SM90_TMA_LOADES1D_vS1E_EENS_8epilogue10collective6detail29Sm90TmaWarpSpecializedAdapterINS1I_15DefaultEpilogueISJ_SK_SK_NS1H_6thread17LinearCombinationISJ_Li1EffLNS1M_9ScaleType4KindE0ELNS_15FloatRoundStyleE2ESJ_EENS1_15EpilogueDefaultEEEEEvvEEEEvNT_6ParamsE --------------------------
	.section	.nv.info._ZN7cutlass13device_kernelINS_4gemm6kernel13GemmUniversalIN4cute5tupleIJiiiiEEENS1_10collective13CollectiveMmaINS1_34MainloopSm90TmaGmmaWarpSpecializedILi4ENS5_IJNS4_1CILi1EEENSA_ILi4EEESB_EEENS1_35KernelTmaWarpSpecializedCooperativeEEENS5_IJNSA_ILi128EEESG_NSA_ILi64EEEEEENS_6half_tENS5_IJlSB_lEEESJ_SK_NS4_8TiledMMAINS4_8MMA_AtomIJNS4_4SM904GMMA26MMA_64x128x16_F32F16F16_SSILNSO_5MajorE0ELSQ_0ELNSO_7ScaleInE1ELSR_1EEEEEENS4_6LayoutINS5_IJNSA_ILi2EEESB_SB_EEENS5_IJSB_NSA_ILi0EEESX_EEEEENS5_IJNS4_10UnderscoreES10_S10_EEEEENS4_23SM90_TMA_LOAD_MULTICASTENS4_14ComposedLayoutINS4_7SwizzleILi3ELi4ELi3EEENS4_18smem_ptr_flag_bitsILi16EEENSU_INS5_IJNSA_ILi8EEESH_EEENS5_IJSH_SB_EEEEEEEvNS4_8identityENS4_13SM90_TMA_LOADES1D_vS1E_EENS_8epilogue10collective6detail29Sm90TmaWarpSpecializedAdapterINS1I_15DefaultEpilogueISJ_SK_SK_NS1H_6thread17LinearCombinationISJ_Li1EffLNS1M_9ScaleType4KindE0ELNS_15FloatRoundStyleE2ESJ_EENS1_15EpilogueDefaultEEEEEvvEEEEvNT_6ParamsE,"",@"SHT_CUDA_INFO"
	.sectionflags	@""
	.align	4


	//----- nvinfo : EIATTR_CUDA_API_VERSION
	.align		4
        /*0000*/ 	.byte	0x04, 0x37
        /*0002*/ 	.short	(.L_21 - .L_20)
.L_20:
        /*0004*/ 	.word	0x00000082


	//----- nvinfo : EIATTR_KPARAM_INFO
	.align		4
.L_21:
        /*0008*/ 	.byte	0x04, 0x17
        /*000a*/ 	.short	(.L_23 - .L_22)
.L_22:
        /*000c*/ 	.word	0x00000000
        /*0010*/ 	.short	0x0000
        /*0012*/ 	.short	0x0070
        /*0014*/ 	.byte	0x00, 0xf0, 0x01, 0x10


	//----- nvinfo : EIATTR_SPARSE_MMA_MASK
	.align		4
.L_23:
        /*0018*/ 	.byte	0x03, 0x50
        /*001a*/ 	.short	0x0000


	//----- nvinfo : EIATTR_MAXREG_COUNT
	.align		4
        /*001c*/ 	.byte	0x03, 0x1b
        /*001e*/ 	.short	0x00a8


	//----- nvinfo : EIATTR_NUM_BARRIERS
	.align		4
        /*0020*/ 	.byte	0x02, 0x4c
        /*0022*/ 	.byte	0x01
	.zero		1


	//----- nvinfo : EIATTR_EXTERNS
	.align		4
        /*0024*/ 	.byte	0x04, 0x0f
        /*0026*/ 	.short	(.L_25 - .L_24)


	//   ....[0]....
	.align		4
.L_24:
        /*0028*/ 	.word	index@(__assertfail)


	//----- nvinfo : EIATTR_MERCURY_ISA_VERSION
	.align		4
.L_25:
        /*002c*/ 	.byte	0x03, 0x5f
        /*002e*/ 	.short	0x0101


	//----- nvinfo : EIATTR_INT_WARP_WIDE_INSTR_OFFSETS
	.align		4
        /*0030*/ 	.byte	0x04, 0x31
        /*0032*/ 	.short	(.L_27 - .L_26)


	//   ....[0]....
.L_26:
        /*0034*/ 	.word	0x00000430


	//   ....[1]....
        /*0038*/ 	.word	0x00000450


	//   ....[2]....
        /*003c*/ 	.word	0x00000620


	//   ....[3]....
        /*0040*/ 	.word	0x00001e90


	//----- nvinfo : EIATTR_COOP_GROUP_MASK_REGIDS
	.align		4
.L_27:
        /*0044*/ 	.byte	0x04, 0x29
        /*0046*/ 	.short	(.L_29 - .L_28)


	//   ....[0]....
.L_28:
        /*0048*/ 	.word	0xffffffff


	//   ....[1]....
        /*004c*/ 	.word	0xffffffff


	//   ....[2]....
        /*0050*/ 	.word	0xffffffff


	//   ....[3]....
        /*0054*/ 	.word	0xffffffff


	//   ....[4]....
        /*0058*/ 	.word	0xffffffff


	//   ....[5]....
        /*005c*/ 	.word	0xffffffff


	//----- nvinfo : EIATTR_COOP_GROUP_INSTR_OFFSETS
	.align		4
.L_29:
        /*0060*/ 	.byte	0x04, 0x28
        /*0062*/ 	.short	(.L_31 - .L_30)


	//   ....[0]....
.L_30:
        /*0064*/ 	.word	0x00000060


	//   ....[1]....
        /*0068*/ 	.word	0x00000070


	//   ....[2]....
        /*006c*/ 	.word	0x00000130


	//   ....[3]....
        /*0070*/ 	.word	0x000002d0


	//   ....[4]....
        /*0074*/ 	.word	0x00000790


	//   ....[5]....
        /*0078*/ 	.word	0x00001410


	//----- nvinfo : EIATTR_REG_RECONFIG
	.align		4
.L_31:
        /*007c*/ 	.byte	0x01, 0x54
	.zero		2


	//----- nvinfo : EIATTR_SYSCALL_OFFSETS
	.align		4
        /*0080*/ 	.byte	0x04, 0x46
        /*0082*/ 	.short	(.L_33 - .L_32)


	//   ....[0]....
.L_32:
        /*0084*/ 	.word	0x00001600


	//----- nvinfo : EIATTR_MBARRIER_INSTR_OFFSETS
	.align		4
.L_33:
        /*0088*/ 	.byte	0x04, 0x39
        /*008a*/ 	.short	(.L_35 - .L_34)


	//   ....[0]....
.L_34:
        /*008c*/ 	.word	0x00000230
        /*0090*/ 	.word	0x000000ff
        /*0094*/ 	.word	0x00000000
        /*0098*/ 	.short	0x0100
        /*009a*/ 	.byte	0x08
	.zero		1


	//   ....[1]....
        /*009c*/ 	.word	0x00000240
        /*00a0*/ 	.word	0x000000ff
        /*00a4*/ 	.word	0x00000020
        /*00a8*/ 	.short	0x0100
        /*00aa*/ 	.byte	0x08
	.zero		1


	//   ....[2]....
        /*00ac*/ 	.word	0x00000250
        /*00b0*/ 	.word	0x000000ff
        /*00b4*/ 	.word	0x00000008
        /*00b8*/ 	.short	0x0100
        /*00ba*/ 	.byte	0x08
	.zero		1


	//   ....[3]....
        /*00bc*/ 	.word	0x00000260
        /*00c0*/ 	.word	0x000000ff
        /*00c4*/ 	.word	0x00000028
        /*00c8*/ 	.short	0x0100
        /*00ca*/ 	.byte	0x08
	.zero		1


	//   ....[4]....
        /*00cc*/ 	.word	0x00000270
        /*00d0*/ 	.word	0x000000ff
        /*00d4*/ 	.word	0x00000010
        /*00d8*/ 	.short	0x0100
        /*00da*/ 	.byte	0x08
	.zero		1


	//   ....[5]....
        /*00dc*/ 	.word	0x00000280
        /*00e0*/ 	.word	0x000000ff
        /*00e4*/ 	.word	0x00000030
        /*00e8*/ 	.short	0x0100
        /*00ea*/ 	.byte	0x08
	.zero		1


	//   ....[6]....
        /*00ec*/ 	.word	0x00000290
        /*00f0*/ 	.word	0x000000ff
        /*00f4*/ 	.word	0x00000018
        /*00f8*/ 	.short	0x0100
        /*00fa*/ 	.byte	0x08
	.zero		1


	//   ....[7]....
        /*00fc*/ 	.word	0x000002a0
        /*0100*/ 	.word	0x000000ff
        /*0104*/ 	.word	0x00000038
        /*0108*/ 	.short	0x0100
        /*010a*/ 	.byte	0x08
	.zero		1


	//   ....[8]....
        /*010c*/ 	.word	0x000006c0
        /*0110*/ 	.word	0x000000ff
        /*0114*/ 	.word	0x00000050
        /*0118*/ 	.short	0x0100
        /*011a*/ 	.byte	0x06
	.zero		1


	//   ....[9]....
        /*011c*/ 	.word	0x00000740
        /*0120*/ 	.word	0x000000ff
        /*0124*/ 	.word	0x00000058
        /*0128*/ 	.short	0x0100
        /*012a*/ 	.byte	0x06
	.zero		1


	//   ....[10]....
        /*012c*/ 	.word	0x000016c0
        /*0130*/ 	.word	0x00000003
        /*0134*/ 	.word	0x00000000
        /*0138*/ 	.short	0x010a
        /*013a*/ 	.byte	0x3f
	.zero		1


	//   ....[11]....
        /*013c*/ 	.word	0x00001720
        /*0140*/ 	.word	0x00000003
        /*0144*/ 	.word	0x00000000
        /*0148*/ 	.short	0x010a
        /*014a*/ 	.byte	0x3f
	.zero		1


	//   ....[12]....
        /*014c*/ 	.word	0x00001aa0
        /*0150*/ 	.word	0x00000005
        /*0154*/ 	.word	0x00000000
        /*0158*/ 	.short	0x010a
        /*015a*/ 	.byte	0x3f
	.zero		1


	//   ....[13]....
        /*015c*/ 	.word	0x00001ae0
        /*0160*/ 	.word	0x00000005
        /*0164*/ 	.word	0x00000000
        /*0168*/ 	.short	0x010a
        /*016a*/ 	.byte	0x3f
	.zero		1


	//   ....[14]....
        /*016c*/ 	.word	0x00001d40
        /*0170*/ 	.word	0x00000004
        /*0174*/ 	.word	0x00000000
        /*0178*/ 	.short	0x0101
        /*017a*/ 	.byte	0x3f
	.zero		1


	//   ....[15]....
        /*017c*/ 	.word	0x00001f00
        /*0180*/ 	.word	0x00000000
        /*0184*/ 	.word	0x00000000
        /*0188*/ 	.short	0x0101
        /*018a*/ 	.byte	0x3f
	.zero		1


	//   ....[16]....
        /*018c*/ 	.word	0x00006fb0
        /*0190*/ 	.word	0x00000014
        /*0194*/ 	.word	0x00000020
        /*0198*/ 	.short	0x010a
        /*019a*/ 	.byte	0x3f
	.zero		1


	//   ....[17]....
        /*019c*/ 	.word	0x00007370
        /*01a0*/ 	.word	0x00000006
        /*01a4*/ 	.word	0x00000058
        /*01a8*/ 	.short	0x0101
        /*01aa*/ 	.byte	0x3f
	.zero		1


	//   ....[18]....
        /*01ac*/ 	.word	0x00007a90
        /*01b0*/ 	.word	0x00000007
        /*01b4*/ 	.word	0x00000000
        /*01b8*/ 	.short	0x010a
        /*01ba*/ 	.byte	0x3f
	.zero		1


	//   ....[19]....
        /*01bc*/ 	.word	0x00007b10
        /*01c0*/ 	.word	0x00000006
        /*01c4*/ 	.word	0x00000000
        /*01c8*/ 	.short	0x010a
        /*01ca*/ 	.byte	0x3f
	.zero		1


	//   ....[20]....
        /*01cc*/ 	.word	0x00007ba0
        /*01d0*/ 	.word	0x00000007
        /*01d4*/ 	.word	0x00000000
        /*01d8*/ 	.short	0x010a
        /*01da*/ 	.byte	0x3f
	.zero		1


	//   ....[21]....
        /*01dc*/ 	.word	0x00007c30
        /*01e0*/ 	.word	0x00000005
        /*01e4*/ 	.word	0x00000000
        /*01e8*/ 	.short	0x010a
        /*01ea*/ 	.byte	0x3f
	.zero		1


	//   ....[22]....
        /*01ec*/ 	.word	0x00007c90
        /*01f0*/ 	.word	0x00000003
        /*01f4*/ 	.word	0x00000000
        /*01f8*/ 	.short	0x010a
        /*01fa*/ 	.byte	0x3f
	.zero		1


	//   ....[23]....
        /*01fc*/ 	.word	0x00007ce0
        /*0200*/ 	.word	0x00000005
        /*0204*/ 	.word	0x00000000
        /*0208*/ 	.short	0x010a
        /*020a*/ 	.byte	0x3f
	.zero		1


	//   ....[24]....
        /*020c*/ 	.word	0x00007db0
        /*0210*/ 	.word	0x00000014
        /*0214*/ 	.word	0x00000020
        /*0218*/ 	.short	0x010a
        /*021a*/ 	.byte	0x3f
	.zero		1


	//   ....[25]....
        /*021c*/ 	.word	0x00007e80
        /*0220*/ 	.word	0x00000007
        /*0224*/ 	.word	0x00000000
        /*0228*/ 	.short	0x010a
        /*022a*/ 	.byte	0x3f
	.zero		1


	//   ....[26]....
        /*022c*/ 	.word	0x00007ed0
        /*0230*/ 	.word	0x00000006
        /*0234*/ 	.word	0x00000000
        /*0238*/ 	.short	0x010a
        /*023a*/ 	.byte	0x3f
	.zero		1


	//   ....[27]....
        /*023c*/ 	.word	0x00007f20
        /*0240*/ 	.word	0x00000007
        /*0244*/ 	.word	0x00000000
        /*0248*/ 	.short	0x010a
        /*024a*/ 	.byte	0x3f
	.zero		1


	//----- nvinfo : EIATTR_NUM_MBARRIERS
	.align		4
.L_35:
        /*024c*/ 	.byte	0x03, 0x38
        /*024e*/ 	.short	0x000a


	//----- nvinfo : EIATTR_EXIT_INSTR_OFFSETS
	.align		4
        /*0250*/ 	.byte	0x04, 0x1c
        /*0252*/ 	.short	(.L_37 - .L_36)


	//   ....[0]....
.L_36:
        /*0254*/ 	.word	0x00000960


	//   ....[1]....
        /*0258*/ 	.word	0x00001170


	//   ....[2]....
        /*025c*/ 	.word	0x00006740


	//   ....[3]....
        /*0260*/ 	.word	0x00006ca0


	//   ....[4]....
        /*0264*/ 	.word	0x00007c80


	//----- nvinfo : EIATTR_MAX_THREADS
	.align		4
.L_37:
        /*0268*/ 	.byte	0x04, 0x05
        /*026a*/ 	.short	(.L_39 - .L_38)
.L_38:
        /*026c*/ 	.word	0x00000180
        /*0270*/ 	.word	0x00000001
        /*0274*/ 	.word	0x00000001


	//----- nvinfo : EIATTR_CRS_STACK_SIZE
	.align		4
.L_39:
        /*0278*/ 	.byte	0x04, 0x1e
        /*027a*/ 	.short	(.L_41 - .L_40)
.L_40:
        /*027c*/ 	.word	0x00000000


	//----- nvinfo : EIATTR_CBANK_PARAM_SIZE
	.align		4
.L_41:
        /*0280*/ 	.byte	0x03, 0x19
        /*0282*/ 	.short	0x0470


	//----- nvinfo : EIATTR_PARAM_CBANK
	.align		4
        /*0284*/ 	.byte	0x04, 0x0a
        /*0286*/ 	.short	(.L_43 - .L_42)
	.align		4
.L_42:
        /*0288*/ 	.word	index@(.nv.constant0._ZN7cutlass13device_kernelINS_4gemm6kernel13GemmUniversalIN4cute5tupleIJiiiiEEENS1_10collective13CollectiveMmaINS1_34MainloopSm90TmaGmmaWarpSpecializedILi4ENS5_IJNS4_1CILi1EEENSA_ILi4EEESB_EEENS1_35KernelTmaWarpSpecializedCooperativeEEENS5_IJNSA_ILi128EEESG_NSA_ILi64EEEEEENS_6half_tENS5_IJlSB_lEEESJ_SK_NS4_8TiledMMAINS4_8MMA_AtomIJNS4_4SM904GMMA26MMA_64x128x16_F32F16F16_SSILNSO_5MajorE0ELSQ_0ELNSO_7ScaleInE1ELSR_1EEEEEENS4_6LayoutINS5_IJNSA_ILi2EEESB_SB_EEENS5_IJSB_NSA_ILi0EEESX_EEEEENS5_IJNS4_10UnderscoreES10_S10_EEEEENS4_23SM90_TMA_LOAD_MULTICASTENS4_14ComposedLayoutINS4_7SwizzleILi3ELi4ELi3EEENS4_18smem_ptr_flag_bitsILi16EEENSU_INS5_IJNSA_ILi8EEESH_EEENS5_IJSH_SB_EEEEEEEvNS4_8identityENS4_13SM90_TMA_LOADES1D_vS1E_EENS_8epilogue10collective6detail29Sm90TmaWarpSpecializedAdapterINS1I_15DefaultEpilogueISJ_SK_SK_NS1H_6thread17LinearCombinationISJ_Li1EffLNS1M_9ScaleType4KindE0ELNS_15FloatRoundStyleE2ESJ_EENS1_15EpilogueDefaultEEEEEvvEEEEvNT_6ParamsE)
        /*028c*/ 	.short	0x0210
        /*028e*/ 	.short	0x0470


	//----- nvinfo : EIATTR_SW_WAR
	.align		4
.L_43:
        /*0290*/ 	.byte	0x04, 0x36
        /*0292*/ 	.short	(.L_45 - .L_44)
.L_44:
        /*0294*/ 	.word	0x00000008
.L_45:


//--------------------- .nv.callgraph             --------------------------
	.section	.nv.callgraph,"",@"SHT_CUDA_CALLGRAPH"
	.align	4
	.sectionentsize	8
	.align		4
        /*0000*/ 	.word	0x00000000
	.align		4
        /*0004*/ 	.word	0xffffffff
	.align		4
        /*0008*/ 	.word	index@(_ZN7cutlass13device_kernelINS_4gemm6kernel13GemmUniversalIN4cute5tupleIJiiiiEEENS1_10collective13CollectiveMmaINS1_34MainloopSm90TmaGmmaWarpSpecializedILi4ENS5_IJNS4_1CILi1EEENSA_ILi4EEESB_EEENS1_35KernelTmaWarpSpecializedCooperativeEEENS5_IJNSA_ILi128EEESG_NSA_ILi64EEEEEENS_6half_tENS5_IJlSB_lEEESJ_SK_NS4_8TiledMMAINS4_8MMA_AtomIJNS4_4SM904GMMA26MMA_64x128x16_F32F16F16_SSILNSO_5MajorE0ELSQ_0ELNSO_7ScaleInE1ELSR_1EEEEEENS4_6LayoutINS5_IJNSA_ILi2EEESB_SB_EEENS5_IJSB_NSA_ILi0EEESX_EEEEENS5_IJNS4_10UnderscoreES10_S10_EEEEENS4_23SM90_TMA_LOAD_MULTICASTENS4_14ComposedLayoutINS4_7SwizzleILi3ELi4ELi3EEENS4_18smem_ptr_flag_bitsILi16EEENSU_INS5_IJNSA_ILi8EEESH_EEENS5_IJSH_SB_EEEEEEEvNS4_8identityENS4_13SM90_TMA_LOADES1D_vS1E_EENS_8epilogue10collective6detail29Sm90TmaWarpSpecializedAdapterINS1I_15DefaultEpilogueISJ_SK_SK_NS1H_6thread17LinearCombinationISJ_Li1EffLNS1M_9ScaleType4KindE0ELNS_15FloatRoundStyleE2ESJ_EENS1_15EpilogueDefaultEEEEEvvEEEEvNT_6ParamsE)
	.align		4
        /*000c*/ 	.word	index@(__assertfail)
	.align		4
        /*0010*/ 	.word	0x00000000
	.align		4
        /*0014*/ 	.word	0xfffffffe
	.align		4
        /*0018*/ 	.word	0x00000000
	.align		4
        /*001c*/ 	.word	0xfffffffd
	.align		4
        /*0020*/ 	.word	0x00000000
	.align		4
        /*0024*/ 	.word	0xfffffffc


//--------------------- .nv.constant4             --------------------------
	.section	.nv.constant4,"a",@progbits
	.align	8
	.align		8
.nv.constant4:
        /*0000*/ 	.dword	__assertfail
	.align		8
        /*0008*/ 	.dword	__unnamed_1
	.align		8
        /*0010*/ 	.dword	_ZN40_INTERNAL_fea9df0f_4_k_cu_ea156698_243004cuda3std3__45__cpo5beginE
	.align		8
        /*0018*/ 	.dword	_ZN40_INTERNAL_fea9df0f_4_k_cu_ea156698_243004cuda3std3__45__cpo3endE
	.align		8
        /*0020*/ 	.dword	_ZN40_INTERNAL_fea9df0f_4_k_cu_ea156698_243004cuda3std3__45__cpo6cbeginE
	.align		8
        /*0028*/ 	.dword	_ZN40_INTERNAL_fea9df0f_4_k_cu_ea156698_243004cuda3std3__45__cpo4cendE
	.align		8
        /*0030*/ 	.dword	_ZN40_INTERNAL_fea9df0f_4_k_cu_ea156698_243004cuda3std3__442_GLOBAL__N__fea9df0f_4_k_cu_ea156698_243006ignoreE
	.align		8
        /*0038*/ 	.dword	_ZN40_INTERNAL_fea9df0f_4_k_cu_ea156698_243004cuda3std3__419piecewise_constructE
	.align		8
        /*0040*/ 	.dword	_ZN40_INTERNAL_fea9df0f_4_k_cu_ea156698_243004cuda3std3__48in_placeE
	.align		8
        /*0048*/ 	.dword	_ZN40_INTERNAL_fea9df0f_4_k_cu_ea156698_243004cuda3std6ranges3__45__cpo4swapE
	.align		8
        /*0050*/ 	.dword	_ZN40_INTERNAL_fea9df0f_4_k_cu_ea156698_243004cuda3std6ranges3__45__cpo9iter_moveE
	.align		8
        /*0058*/ 	.dword	_ZN40_INTERNAL_fea9df0f_4_k_cu_ea156698_243004cute7productE
	.align		8
        /*0060*/ 	.dword	_ZN40_INTERNAL_fea9df0f_4_k_cu_ea156698_243004cute1_E
	.align		8
        /*0068*/ 	.dword	$str$22
	.align		8
        /*0070*/ 	.dword	$str$23


//--------------------- .text._ZN7cutlass13device_kernelINS_4gemm6kernel13GemmUniversalIN4cute5tupleIJiiiiEEENS1_10collective13CollectiveMmaINS1_34MainloopSm90TmaGmmaWarpSpecializedILi4ENS5_IJNS4_1CILi1EEENSA_ILi4EEESB_EEENS1_35KernelTmaWarpSpecializedCooperativeEEENS5_IJNSA_ILi128EEESG_NSA_ILi64EEEEEENS_6half_tENS5_IJlSB_lEEESJ_SK_NS4_8TiledMMAINS4_8MMA_AtomIJNS4_4SM904GMMA26MMA_64x128x16_F32F16F16_SSILNSO_5MajorE0ELSQ_0ELNSO_7ScaleInE1ELSR_1EEEEEENS4_6LayoutINS5_IJNSA_ILi2EEESB_SB_EEENS5_IJSB_NSA_ILi0EEESX_EEEEENS5_IJNS4_10UnderscoreES10_S10_EEEEENS4_23SM90_TMA_LOAD_MULTICASTENS4_14ComposedLayoutINS4_7SwizzleILi3ELi4ELi3EEENS4_18smem_ptr_flag_bitsILi16EEENSU_INS5_IJNSA_ILi8EEESH_EEENS5_IJSH_SB_EEEEEEEvNS4_8identityENS4_13SM90_TMA_LOADES1D_vS1E_EENS_8epilogue10collective6detail29Sm90TmaWarpSpecializedAdapterINS1I_15DefaultEpilogueISJ_SK_SK_NS1H_6thread17LinearCombinationISJ_Li1EffLNS1M_9ScaleType4KindE0ELNS_15FloatRoundStyleE2ESJ_EENS1_15EpilogueDefaultEEEEEvvEEEEvNT_6ParamsE --------------------------
	.section	.text._ZN7cutlass13device_kernelINS_4gemm6kernel13GemmUniversalIN4cute5tupleIJiiiiEEENS1_10collective13CollectiveMmaINS1_34MainloopSm90TmaGmmaWarpSpecializedILi4ENS5_IJNS4_1CILi1EEENSA_ILi4EEESB_EEENS1_35KernelTmaWarpSpecializedCooperativeEEENS5_IJNSA_ILi128EEESG_NSA_ILi64EEEEEENS_6half_tENS5_IJlSB_lEEESJ_SK_NS4_8TiledMMAINS4_8MMA_AtomIJNS4_4SM904GMMA26MMA_64x128x16_F32F16F16_SSILNSO_5MajorE0ELSQ_0ELNSO_7ScaleInE1ELSR_1EEEEEENS4_6LayoutINS5_IJNSA_ILi2EEESB_SB_EEENS5_IJSB_NSA_ILi0EEESX_EEEEENS5_IJNS4_10UnderscoreES10_S10_EEEEENS4_23SM90_TMA_LOAD_MULTICASTENS4_14ComposedLayoutINS4_7SwizzleILi3ELi4ELi3EEENS4_18smem_ptr_flag_bitsILi16EEENSU_INS5_IJNSA_ILi8EEESH_EEENS5_IJSH_SB_EEEEEEEvNS4_8identityENS4_13SM90_TMA_LOADES1D_vS1E_EENS_8epilogue10collective6detail29Sm90TmaWarpSpecializedAdapterINS1I_15DefaultEpilogueISJ_SK_SK_NS1H_6thread17LinearCombinationISJ_Li1EffLNS1M_9ScaleType4KindE0ELNS_15FloatRoundStyleE2ESJ_EENS1_15EpilogueDefaultEEEEEvvEEEEvNT_6ParamsE,"ax",@progbits
	.align	128
.text._ZN7cutlass13device_kernelINS_4gemm6kernel13GemmUniversalIN4cute5tupleIJiiiiEEENS1_10collective13CollectiveMmaINS1_34MainloopSm90TmaGmmaWarpSpecializedILi4ENS5_IJNS4_1CILi1EEENSA_ILi4EEESB_EEENS1_35KernelTmaWarpSpecializedCooperativeEEENS5_IJNSA_ILi128EEESG_NSA_ILi64EEEEEENS_6half_tENS5_IJlSB_lEEESJ_SK_NS4_8TiledMMAINS4_8MMA_AtomIJNS4_4SM904GMMA26MMA_64x128x16_F32F16F16_SSILNSO_5MajorE0ELSQ_0ELNSO_7ScaleInE1ELSR_1EEEEEENS4_6LayoutINS5_IJNSA_ILi2EEESB_SB_EEENS5_IJSB_NSA_ILi0EEESX_EEEEENS5_IJNS4_10UnderscoreES10_S10_EEEEENS4_23SM90_TMA_LOAD_MULTICASTENS4_14ComposedLayoutINS4_7SwizzleILi3ELi4ELi3EEENS4_18smem_ptr_flag_bitsILi16EEENSU_INS5_IJNSA_ILi8EEESH_EEENS5_IJSH_SB_EEEEEEEvNS4_8identityENS4_13SM90_TMA_LOADES1D_vS1E_EENS_8epilogue10collective6detail29Sm90TmaWarpSpecializedAdapterINS1I_15DefaultEpilogueISJ_SK_SK_NS1H_6thread17LinearCombinationISJ_Li1EffLNS1M_9ScaleType4KindE0ELNS_15FloatRoundStyleE2ESJ_EENS1_15EpilogueDefaultEEEEEvvEEEEvNT_6ParamsE:
        .type           _ZN7cutlass13device_kernelINS_4gemm6kernel13GemmUniversalIN4cute5tupleIJiiiiEEENS1_10collective13CollectiveMmaINS1_34MainloopSm90TmaGmmaWarpSpecializedILi4ENS5_IJNS4_1CILi1EEENSA_ILi4EEESB_EEENS1_35KernelTmaWarpSpecializedCooperativeEEENS5_IJNSA_ILi128EEESG_NSA_ILi64EEEEEENS_6half_tENS5_IJlSB_lEEESJ_SK_NS4_8TiledMMAINS4_8MMA_AtomIJNS4_4SM904GMMA26MMA_64x128x16_F32F16F16_SSILNSO_5MajorE0ELSQ_0ELNSO_7ScaleInE1ELSR_1EEEEEENS4_6LayoutINS5_IJNSA_ILi2EEESB_SB_EEENS5_IJSB_NSA_ILi0EEESX_EEEEENS5_IJNS4_10UnderscoreES10_S10_EEEEENS4_23SM90_TMA_LOAD_MULTICASTENS4_14ComposedLayoutINS4_7SwizzleILi3ELi4ELi3EEENS4_18smem_ptr_flag_bitsILi16EEENSU_INS5_IJNSA_ILi8EEESH_EEENS5_IJSH_SB_EEEEEEEvNS4_8identityENS4_13SM90_TMA_LOADES1D_vS1E_EENS_8epilogue10collective6detail29Sm90TmaWarpSpecializedAdapterINS1I_15DefaultEpilogueISJ_SK_SK_NS1H_6thread17LinearCombinationISJ_Li1EffLNS1M_9ScaleType4KindE0ELNS_15FloatRoundStyleE2ESJ_EENS1_15EpilogueDefaultEEEEEvvEEEEvNT_6ParamsE,@function
        .size           _ZN7cutlass13device_kernelINS_4gemm6kernel13GemmUniversalIN4cute5tupleIJiiiiEEENS1_10collective13CollectiveMmaINS1_34MainloopSm90TmaGmmaWarpSpecializedILi4ENS5_IJNS4_1CILi1EEENSA_ILi4EEESB_EEENS1_35KernelTmaWarpSpecializedCooperativeEEENS5_IJNSA_ILi128EEESG_NSA_ILi64EEEEEENS_6half_tENS5_IJlSB_lEEESJ_SK_NS4_8TiledMMAINS4_8MMA_AtomIJNS4_4SM904GMMA26MMA_64x128x16_F32F16F16_SSILNSO_5MajorE0ELSQ_0ELNSO_7ScaleInE1ELSR_1EEEEEENS4_6LayoutINS5_IJNSA_ILi2EEESB_SB_EEENS5_IJSB_NSA_ILi0EEESX_EEEEENS5_IJNS4_10UnderscoreES10_S10_EEEEENS4_23SM90_TMA_LOAD_MULTICASTENS4_14ComposedLayoutINS4_7SwizzleILi3ELi4ELi3EEENS4_18smem_ptr_flag_bitsILi16EEENSU_INS5_IJNSA_ILi8EEESH_EEENS5_IJSH_SB_EEEEEEEvNS4_8identityENS4_13SM90_TMA_LOADES1D_vS1E_EENS_8epilogue10collective6detail29Sm90TmaWarpSpecializedAdapterINS1I_15DefaultEpilogueISJ_SK_SK_NS1H_6thread17LinearCombinationISJ_Li1EffLNS1M_9ScaleType4KindE0ELNS_15FloatRoundStyleE2ESJ_EENS1_15EpilogueDefaultEEEEEvvEEEEvNT_6ParamsE,(.L_x_197 - _ZN7cutlass13device_kernelINS_4gemm6kernel13GemmUniversalIN4cute5tupleIJiiiiEEENS1_10collective13CollectiveMmaINS1_34MainloopSm90TmaGmmaWarpSpecializedILi4ENS5_IJNS4_1CILi1EEENSA_ILi4EEESB_EEENS1_35KernelTmaWarpSpecializedCooperativeEEENS5_IJNSA_ILi128EEESG_NSA_ILi64EEEEEENS_6half_tENS5_IJlSB_lEEESJ_SK_NS4_8TiledMMAINS4_8MMA_AtomIJNS4_4SM904GMMA26MMA_64x128x16_F32F16F16_SSILNSO_5MajorE0ELSQ_0ELNSO_7ScaleInE1ELSR_1EEEEEENS4_6LayoutINS5_IJNSA_ILi2EEESB_SB_EEENS5_IJSB_NSA_ILi0EEESX_EEEEENS5_IJNS4_10UnderscoreES10_S10_EEEEENS4_23SM90_TMA_LOAD_MULTICASTENS4_14ComposedLayoutINS4_7SwizzleILi3ELi4ELi3EEENS4_18smem_ptr_flag_bitsILi16EEENSU_INS5_IJNSA_ILi8EEESH_EEENS5_IJSH_SB_EEEEEEEvNS4_8identityENS4_13SM90_TMA_LOADES1D_vS1E_EENS_8epilogue10collective6detail29Sm90TmaWarpSpecializedAdapterINS1I_15DefaultEpilogueISJ_SK_SK_NS1H_6thread17LinearCombinationISJ_Li1EffLNS1M_9ScaleType4KindE0ELNS_15FloatRoundStyleE2ESJ_EENS1_15EpilogueDefaultEEEEEvvEEEEvNT_6ParamsE)
        .other          _ZN7cutlass13device_kernelINS_4gemm6kernel13GemmUniversalIN4cute5tupleIJiiiiEEENS1_10collective13CollectiveMmaINS1_34MainloopSm90TmaGmmaWarpSpecializedILi4ENS5_IJNS4_1CILi1EEENSA_ILi4EEESB_EEENS1_35KernelTmaWarpSpecializedCooperativeEEENS5_IJNSA_ILi128EEESG_NSA_ILi64EEEEEENS_6half_tENS5_IJlSB_lEEESJ_SK_NS4_8TiledMMAINS4_8MMA_AtomIJNS4_4SM904GMMA26MMA_64x128x16_F32F16F16_SSILNSO_5MajorE0ELSQ_0ELNSO_7ScaleInE1ELSR_1EEEEEENS4_6LayoutINS5_IJNSA_ILi2EEESB_SB_EEENS5_IJSB_NSA_ILi0EEESX_EEEEENS5_IJNS4_10UnderscoreES10_S10_EEEEENS4_23SM90_TMA_LOAD_MULTICASTENS4_14ComposedLayoutINS4_7SwizzleILi3ELi4ELi3EEENS4_18smem_ptr_flag_bitsILi16EEENSU_INS5_IJNSA_ILi8EEESH_EEENS5_IJSH_SB_EEEEEEEvNS4_8identityENS4_13SM90_TMA_LOADES1D_vS1E_EENS_8epilogue10collective6detail29Sm90TmaWarpSpecializedAdapterINS1I_15DefaultEpilogueISJ_SK_SK_NS1H_6thread17LinearCombinationISJ_Li1EffLNS1M_9ScaleType4KindE0ELNS_15FloatRoundStyleE2ESJ_EENS1_15EpilogueDefaultEEEEEvvEEEEvNT_6ParamsE,@"STO_CUDA_ENTRY STV_DEFAULT"
_ZN7cutlass13device_kernelINS_4gemm6kernel13GemmUniversalIN4cute5tupleIJiiiiEEENS1_10collective13CollectiveMmaINS1_34MainloopSm90TmaGmmaWarpSpecializedILi4ENS5_IJNS4_1CILi1EEENSA_ILi4EEESB_EEENS1_35KernelTmaWarpSpecializedCooperativeEEENS5_IJNSA_ILi128EEESG_NSA_ILi64EEEEEENS_6half_tENS5_IJlSB_lEEESJ_SK_NS4_8TiledMMAINS4_8MMA_AtomIJNS4_4SM904GMMA26MMA_64x128x16_F32F16F16_SSILNSO_5MajorE0ELSQ_0ELNSO_7ScaleInE1ELSR_1EEEEEENS4_6LayoutINS5_IJNSA_ILi2EEESB_SB_EEENS5_IJSB_NSA_ILi0EEESX_EEEEENS5_IJNS4_10UnderscoreES10_S10_EEEEENS4_23SM90_TMA_LOAD_MULTICASTENS4_14ComposedLayoutINS4_7SwizzleILi3ELi4ELi3EEENS4_18smem_ptr_flag_bitsILi16EEENSU_INS5_IJNSA_ILi8EEESH_EEENS5_IJSH_SB_EEEEEEEvNS4_8identityENS4_13SM90_TMA_LOADES1D_vS1E_EENS_8epilogue10collective6detail29Sm90TmaWarpSpecializedAdapterINS1I_15DefaultEpilogueISJ_SK_SK_NS1H_6thread17LinearCombinationISJ_Li1EffLNS1M_9ScaleType4KindE0ELNS_15FloatRoundStyleE2ESJ_EENS1_15EpilogueDefaultEEEEEvvEEEEvNT_6ParamsE:
[----:B------:R-:W0:Y:S01]  /*0000*/  LDC R1, c[0x0][0x28] ;  /* 0x00000a00ff017b82 */ /* 0x000e220000000800 */
[----:B------:R-:W1:Y:S01]  /*0010*/  S2R R94, SR_TID.X ;  /* 0x00000000005e7919 */ /* 0x000e620000002100 */
[----:B------:R-:W-:Y:S01]  /*0020*/  ELECT P0, URZ, PT ;  /* 0x00000000003f782f */ /* 0x000fe20003800000 */
[----:B------:R-:W-:Y:S01]  /*0030*/  BSSY B0, `(.L_x_0) ;  /* 0x000000f000007945 */ /* 0x000fe20003800000 */
[--C-:B-1----:R-:W-:Y:S02]  /*0040*/  SHF.R.U32.HI R0, RZ, 0x5, R94.reuse ;  /* 0x00000005ff007819 */ /* 0x102fe4000001165e */
[----:B------:R-:W-:-:S03]  /*0050*/  SHF.R.U32.HI R6, RZ, 0x7, R94 ;  /* 0x00000007ff067819 */ /* 0x000fc6000001165e */
[----:B------:R-:W1:Y:S04]  /*0060*/  SHFL.IDX PT, R3, R0, RZ, 0x1f ;  /* 0x00001fff00037589 */ /* 0x000e6800000e0000 */
[----:B------:R2:W3:Y:S01]  /*0070*/  SHFL.IDX PT, R2, R6, RZ, 0x1f ;  /* 0x00001fff06027589 */ /* 0x0004e200000e0000 */
[----:B-1----:R-:W-:-:S13]  /*0080*/  ISETP.NE.OR P0, PT, R3, RZ, !P0 ;  /* 0x000000ff0300720c */ /* 0x002fda0004705670 */
[----:B0-23--:R-:W-:Y:S05]  /*0090*/  @P0 BRA `(.L_x_1) ;  /* 0x0000000000200947 */ /* 0x00dfea0003800000 */
[----:B------:R-:W-:Y:S02]  /*00a0*/  ULDC.64 UR4, c[0x0][0x198] ;  /* 0x0000660000047ab9 */ /* 0x000fe40000000a00 */
[----:B------:R-:W-:Y:S02]  /*00b0*/  UIADD3 UR6, UP0, UR4, 0xf0, URZ ;  /* 0x000000f004067890 */ /* 0x000fe4000ff1e03f */
[----:B------:R-:W-:Y:S02]  /*00c0*/  UIADD3 UR4, UP1, UR4, 0x1f0, URZ ;  /* 0x000001f004047890 */ /* 0x000fe4000ff3e03f */
[----:B------:R-:W-:Y:S02]  /*00d0*/  UIADD3.X UR7, URZ, UR5, URZ, UP0, !UPT ;  /* 0x000000053f077290 */ /* 0x000fe400087fe43f */
[----:B------:R-:W-:-:S07]  /*00e0*/  UIADD3.X UR5, URZ, UR5, URZ, UP1, !UPT ;  /* 0x000000053f057290 */ /* 0x000fce0008ffe43f */
[----:B------:R0:W-:Y:S02]  /*00f0*/  UTMACCTL.PF [UR6] ;  /* 0x00000000060079b9 */ /* 0x0001e40008040000 */
[----:B------:R0:W-:Y:S02]  /*0100*/  UTMACCTL.PF [UR4] ;  /* 0x00000000040079b9 */ /* 0x0001e40008040000 */
[----:B0-----:R-:W-:Y:S01]  /*0110*/  NOP ;  /* 0x0000000000007918 */ /* 0x001fe20000000000 */
.L_x_1:
[----:B------:R-:W-:Y:S05]  /*0120*/  BSYNC B0 ;  /* 0x0000000000007941 */ /* 0x000fea0003800000 */
.L_x_0:
[----:B------:R-:W0:Y:S02]  /*0130*/  SHFL.IDX PT, R5, R0, RZ, 0x1f ;  /* 0x00001fff00057589 */ /* 0x000e2400000e0000 */
[----:B0-----:R-:W-:-:S13]  /*0140*/  ISETP.NE.AND P0, PT, R5, RZ, PT ;  /* 0x000000ff0500720c */ /* 0x001fda0003f05270 */
[----:B------:R-:W-:Y:S05]  /*0150*/  @P0 BRA `(.L_x_2) ;  /* 0x0000000000580947 */ /* 0x000fea0003800000 */
[----:B------:R-:W0:Y:S01]  /*0160*/  S2UR UR8, SR_CgaCtaId ;  /* 0x00000000000879c3 */ /* 0x000e220000008800 */
[----:B------:R-:W-:Y:S01]  /*0170*/  UMOV UR4, 0x400 ;  /* 0x0000040000047882 */ /* 0x000fe20000000000 */
[----:B------:R-:W-:Y:S01]  /*0180*/  UMOV UR5, 0x1 ;  /* 0x0000000100057882 */ /* 0x000fe20000000000 */
[----:B------:R-:W-:Y:S01]  /*0190*/  UMOV UR6, 0x8 ;  /* 0x0000000800067882 */ /* 0x000fe20000000000 */
[----:B------:R-:W-:Y:S01]  /*01a0*/  ELECT P0, URZ, PT ;  /* 0x00000000003f782f */ /* 0x000fe20003800000 */
[----:B------:R-:W-:-:S04]  /*01b0*/  UIADD3 UR6, -UR6, 0x100000, URZ ;  /* 0x0010000006067890 */ /* 0x000fc8000fffe13f */
[----:B------:R-:W-:Y:S02]  /*01c0*/  USHF.L.U32 UR7, UR6, 0xb, URZ ;  /* 0x0000000b06077899 */ /* 0x000fe4000800063f */
[----:B------:R-:W-:Y:S02]  /*01d0*/  USHF.L.U32 UR6, UR6, 0x1, URZ ;  /* 0x0000000106067899 */ /* 0x000fe4000800063f */
[----:B0-----:R-:W-:Y:S02]  /*01e0*/  ULEA UR8, UR8, UR4, 0x18 ;  /* 0x0000000408087291 */ /* 0x001fe4000f8ec03f */
[----:B------:R-:W-:-:S04]  /*01f0*/  UIADD3 UR4, -UR5, 0x100000, URZ ;  /* 0x0010000005047890 */ /* 0x000fc8000fffe13f */
[----:B------:R-:W-:Y:S02]  /*0200*/  USHF.L.U32 UR5, UR4, 0xb, URZ ;  /* 0x0000000b04057899 */ /* 0x000fe4000800063f */
[----:B------:R-:W-:Y:S01]  /*0210*/  USHF.L.U32 UR4, UR4, 0x1, URZ ;  /* 0x0000000104047899 */ /* 0x000fe2000800063f */
[----:B------:R-:W0:Y:S11]  /*0220*/  FENCE.VIEW.ASYNC.S ;  /* 0x00000000000073c6 */ /* 0x000e360000000000 */
[----:B0-----:R0:W1:Y:S01]  /*0230*/  SYNCS.EXCH.64 URZ, [UR8], UR4 ;  /* 0x00000004083f75b2 */ /* 0x0010620008000100 */
[----:B------:R0:W2:Y:S01]  /*0240*/  SYNCS.EXCH.64 URZ, [UR8+0x20], UR6 ;  /* 0x00002006083f75b2 */ /* 0x0000a20008000100 */
[----:B------:R0:W3:Y:S01]  /*0250*/  SYNCS.EXCH.64 URZ, [UR8+0x8], UR4 ;  /* 0x00000804083f75b2 */ /* 0x0000e20008000100 */
[----:B------:R0:W4:Y:S01]  /*0260*/  SYNCS.EXCH.64 URZ, [UR8+0x28], UR6 ;  /* 0x00002806083f75b2 */ /* 0x0001220008000100 */
[----:B------:R0:W0:Y:S01]  /*0270*/  SYNCS.EXCH.64 URZ, [UR8+0x10], UR4 ;  /* 0x00001004083f75b2 */ /* 0x0000220008000100 */
[----:B------:R0:W0:Y:S01]  /*0280*/  SYNCS.EXCH.64 URZ, [UR8+0x30], UR6 ;  /* 0x00003006083f75b2 */ /* 0x0000220008000100 */
[----:B------:R0:W0:Y:S01]  /*0290*/  SYNCS.EXCH.64 URZ, [UR8+0x18], UR4 ;  /* 0x00001804083f75b2 */ /* 0x0000220008000100 */
[----:B------:R0:W0:Y:S01]  /*02a0*/  SYNCS.EXCH.64 URZ, [UR8+0x38], UR6 ;  /* 0x00003806083f75b2 */ /* 0x0000220008000100 */
[----:B------:R-:W-:Y:S01]  /*02b0*/  NOP ;  /* 0x0000000000007918 */ /* 0x000fe20000000000 */
.L_x_2:
[----:B------:R-:W-:Y:S01]  /*02c0*/  SHF.R.S32.HI R7, RZ, 0x1f, R94 ;  /* 0x0000001fff077819 */ /* 0x000fe2000001145e */
[----:B------:R-:W5:Y:S01]  /*02d0*/  SHFL.IDX PT, R0, R0, RZ, 0x1f ;  /* 0x00001fff00007589 */ /* 0x000f6200000e0000 */
[----:B0-----:R-:W0:Y:S01]  /*02e0*/  S2UR UR8, SR_CTAID.X ;  /* 0x00000000000879c3 */ /* 0x001e220000002500 */
[----:B------:R-:W-:Y:S02]  /*02f0*/  ELECT P0, URZ, PT ;  /* 0x00000000003f782f */ /* 0x000fe40003800000 */
[----:B------:R-:W-:Y:S01]  /*0300*/  LEA.HI R7, R7, R94, RZ, 0x7 ;  /* 0x0000005e07077211 */ /* 0x000fe200078f38ff */
[----:B------:R-:W1:Y:S01]  /*0310*/  S2R R4, SR_CTAID.Y ;  /* 0x0000000000047919 */ /* 0x000e620000002600 */
[----:B------:R-:W-:Y:S01]  /*0320*/  ULDC UR4, c[0x0][0x154] ;  /* 0x0000550000047ab9 */ /* 0x000fe20000000800 */
[----:B------:R-:W-:Y:S01]  /*0330*/  NOP ;  /* 0x0000000000007918 */ /* 0x000fe20000000000 */
[----:B------:R-:W-:Y:S01]  /*0340*/  LOP3.LUT R7, R7, 0xffffff80, RZ, 0xc0, !PT ;  /* 0xffffff8007077812 */ /* 0x000fe200078ec0ff */
[----:B------:R-:W-:Y:S01]  /*0350*/  NOP ;  /* 0x0000000000007918 */ /* 0x000fe20000000000 */
[----:B------:R-:W2:Y:S03]  /*0360*/  LDC R14, c[0x0][0x140] ;  /* 0x00005000ff0e7b82 */ /* 0x000ea60000000800 */
[----:B------:R-:W-:-:S05]  /*0370*/  IMAD.IADD R7, R94, 0x1, -R7 ;  /* 0x000000015e077824 */ /* 0x000fca00078e0a07 */
[----:B------:R-:W-:Y:S01]  /*0380*/  SHF.R.S32.HI R8, RZ, 0x1f, R7 ;  /* 0x0000001fff087819 */ /* 0x000fe20000011407 */
[----:B------:R-:W3:Y:S01]  /*0390*/  LDC R12, c[0x0][0x144] ;  /* 0x00005100ff0c7b82 */ /* 0x000ee20000000800 */
[----:B------:R-:W-:Y:S02]  /*03a0*/  LOP3.LUT P2, RZ, R7, 0x7, RZ, 0xc0, !PT ;  /* 0x0000000707ff7812 */ /* 0x000fe4000784c0ff */
[----:B------:R-:W-:Y:S02]  /*03b0*/  LEA.HI R8, R8, R7, RZ, 0x3 ;  /* 0x0000000708087211 */ /* 0x000fe400078f18ff */
[----:B-----5:R-:W-:Y:S02]  /*03c0*/  ISETP.NE.OR P0, PT, R0, RZ, !P0 ;  /* 0x000000ff0000720c */ /* 0x020fe40004705670 */
[--C-:B------:R-:W-:Y:S02]  /*03d0*/  SHF.R.S32.HI R0, RZ, 0x3, R8.reuse ;  /* 0x00000003ff007819 */ /* 0x100fe40000011408 */
[----:B------:R-:W-:-:S02]  /*03e0*/  SHF.R.S32.HI R9, RZ, 0x1f, R8 ;  /* 0x0000001fff097819 */ /* 0x000fc40000011408 */
[----:B------:R-:W-:Y:S02]  /*03f0*/  SHF.R.S32.HI R8, RZ, 0x1f, R5 ;  /* 0x0000001fff087819 */ /* 0x000fe40000011405 */
[----:B------:R-:W-:Y:S02]  /*0400*/  LEA.HI R9, R9, R0, RZ, 0x2 ;  /* 0x0000000009097211 */ /* 0x000fe400078f10ff */
[----:B------:R-:W-:Y:S02]  /*0410*/  LEA.HI R8, R8, R5, RZ, 0x2 ;  /* 0x0000000508087211 */ /* 0x000fe400078f10ff */
[----:B-1----:R-:W-:Y:S01]  /*0420*/  I2FP.F32.U32 R11, R4 ;  /* 0x00000004000b7245 */ /* 0x002fe20000201000 */
[----:B------:R-:W-:Y:S01]  /*0430*/  VOTEU.ALL UP0, P0 ;  /* 0x00000000003f7886 */ /* 0x000fe20000000000 */
[----:B------:R-:W-:Y:S01]  /*0440*/  LOP3.LUT R10, R8, 0x3ffffffc, RZ, 0xc0, !PT ;  /* 0x3ffffffc080a7812 */ /* 0x000fe200078ec0ff */
[----:B------:R-:W-:Y:S01]  /*0450*/  VOTEU.ALL UP1, P0 ;  /* 0x00000000003f7886 */ /* 0x000fe20000020000 */
[----:B------:R-:W-:Y:S01]  /*0460*/  LOP3.LUT R9, R9, 0xfffffffc, RZ, 0xc0, !PT ;  /* 0xfffffffc09097812 */ /* 0x000fe200078ec0ff */
[----:B------:R-:W-:Y:S01]  /*0470*/  FMUL R13, R11, UR4 ;  /* 0x000000040b0d7c20 */ /* 0x000fe20008400000 */
[----:B------:R-:W1:Y:S01]  /*0480*/  @!UP0 S2UR UR7, SR_CgaCtaId ;  /* 0x00000000000789c3 */ /* 0x000e620000008800 */
[----:B------:R-:W-:Y:S01]  /*0490*/  IMAD.IADD R11, R5, 0x1, -R10 ;  /* 0x00000001050b7824 */ /* 0x000fe200078e0a0a */
[----:B0-----:R-:W-:Y:S01]  /*04a0*/  I2FP.F32.U32 R10, UR8 ;  /* 0x00000008000a7c45 */ /* 0x001fe20008201000 */
[----:B------:R-:W-:Y:S01]  /*04b0*/  IMAD.IADD R8, R0, 0x1, -R9 ;  /* 0x0000000100087824 */ /* 0x000fe200078e0a09 */
[----:B------:R-:W-:Y:S01]  /*04c0*/  ULDC UR4, c[0x0][0x150] ;  /* 0x0000540000047ab9 */ /* 0x000fe20000000800 */
[----:B------:R-:W0:Y:S01]  /*04d0*/  F2I.U32.TRUNC.NTZ R13, R13 ;  /* 0x0000000d000d7305 */ /* 0x000e22000020f000 */
[----:B------:R-:W-:Y:S01]  /*04e0*/  SHF.R.S32.HI R0, RZ, 0x1f, R3 ;  /* 0x0000001fff007819 */ /* 0x000fe20000011403 */
[----:B------:R-:W-:Y:S01]  /*04f0*/  FMUL R10, R10, UR4 ;  /* 0x000000040a0a7c20 */ /* 0x000fe20008400000 */
[----:B------:R-:W5:Y:S01]  /*0500*/  LDC R9, c[0x0][0x148] ;  /* 0x00005200ff097b82 */ /* 0x000f620000000800 */
[----:B------:R-:W-:Y:S01]  /*0510*/  IMAD R8, R11, 0x4, R8 ;  /* 0x000000040b087824 */ /* 0x000fe200078e0208 */
[----:B------:R-:W-:Y:S01]  /*0520*/  LEA.HI R0, R0, R3, RZ, 0x2 ;  /* 0x0000000300007211 */ /* 0x000fe200078f10ff */
[----:B------:R-:W-:Y:S01]  /*0530*/  UMOV UR4, 0x20 ;  /* 0x0000002000047882 */ /* 0x000fe20000000000 */
[----:B------:R-:W-:Y:S01]  /*0540*/  @!UP0 UMOV UR6, 0x400 ;  /* 0x0000040000068882 */ /* 0x000fe20000000000 */
[----:B------:R-:W4:Y:S01]  /*0550*/  F2I.U32.TRUNC.NTZ R10, R10 ;  /* 0x0000000a000a7305 */ /* 0x000f22000020f000 */
[----:B------:R-:W-:Y:S01]  /*0560*/  LOP3.LUT R0, R0, 0xfffffffc, RZ, 0xc0, !PT ;  /* 0xfffffffc00007812 */ /* 0x000fe200078ec0ff */
[----:B------:R-:W-:Y:S01]  /*0570*/  IMAD.SHL.U32 R19, R8, 0x4, RZ ;  /* 0x0000000408137824 */ /* 0x000fe200078e00ff */
[----:B------:R-:W-:-:S04]  /*0580*/  @!UP0 UIADD3 UR4, -UR4, 0x100000, URZ ;  /* 0x0010000004048890 */ /* 0x000fc8000fffe13f */
[----:B------:R-:W-:Y:S02]  /*0590*/  @!UP0 USHF.L.U32 UR5, UR4, 0xb, URZ ;  /* 0x0000000b04058899 */ /* 0x000fe4000800063f */
[----:B------:R-:W-:Y:S01]  /*05a0*/  @!UP0 USHF.L.U32 UR4, UR4, 0x1, URZ ;  /* 0x0000000104048899 */ /* 0x000fe2000800063f */
[----:B--2---:R-:W-:Y:S01]  /*05b0*/  ISETP.EQ.U32.AND P3, PT, R14, 0x1, PT ;  /* 0x000000010e00780c */ /* 0x004fe20003f62070 */
[----:B------:R-:W-:Y:S01]  /*05c0*/  IMAD.IADD R3, R3, 0x1, -R0 ;  /* 0x0000000103037824 */ /* 0x000fe200078e0a00 */
[----:B------:R-:W-:Y:S01]  /*05d0*/  LOP3.LUT R19, R8, 0xc, R19, 0x78, !PT ;  /* 0x0000000c08137812 */ /* 0x000fe200078e7813 */
[----:B0-----:R-:W-:Y:S02]  /*05e0*/  IMAD.MOV R22, RZ, RZ, -R13 ;  /* 0x000000ffff167224 */ /* 0x001fe400078e0a0d */
[----:B------:R-:W-:Y:S01]  /*05f0*/  VIADD R8, R2, 0xffffffff ;  /* 0xffffffff02087836 */ /* 0x000fe20000000000 */
[----:B-1----:R-:W-:Y:S01]  /*0600*/  @!UP0 ULEA UR6, UR7, UR6, 0x18 ;  /* 0x0000000607068291 */ /* 0x002fe2000f8ec03f */
[----:B------:R-:W-:Y:S01]  /*0610*/  ISETP.NE.AND P1, PT, R3, 0x3, PT ;  /* 0x000000030300780c */ /* 0x000fe20003f25270 */
[----:B------:R-:W-:Y:S01]  /*0620*/  VOTEU.ALL UP0, P0 ;  /* 0x00000000003f7886 */ /* 0x000fe20000000000 */
[----:B------:R-:W-:Y:S01]  /*0630*/  ISETP.LT.U32.AND P0, PT, R19, 0x4, !P2 ;  /* 0x000000041300780c */ /* 0x000fe20005701070 */
[----:B----4-:R-:W-:Y:S01]  /*0640*/  IMAD.MOV R7, RZ, RZ, -R10 ;  /* 0x000000ffff077224 */ /* 0x010fe200078e0a0a */
[----:B------:R-:W-:-:S02]  /*0650*/  ISETP.EQ.OR P1, PT, R3, RZ, !P1 ;  /* 0x000000ff0300720c */ /* 0x000fc40004f22670 */
[----:B------:R-:W-:Y:S01]  /*0660*/  ISETP.GE.U32.AND P5, PT, R8, 0x2, PT ;  /* 0x000000020800780c */ /* 0x000fe20003fa6070 */
[----:B-----5:R-:W-:Y:S01]  /*0670*/  IMAD R0, R9, R22, R4 ;  /* 0x0000001609007224 */ /* 0x020fe200078e0204 */
[----:B------:R-:W-:Y:S01]  /*0680*/  ISETP.EQ.AND P1, PT, R2, RZ, P1 ;  /* 0x000000ff0200720c */ /* 0x000fe20000f22270 */
[----:B---3--:R-:W-:Y:S01]  /*0690*/  IMAD R7, R12, R7, UR8 ;  /* 0x000000080c077e24 */ /* 0x008fe2000f8e0207 */
[----:B------:R-:W-:Y:S01]  /*06a0*/  ISETP.NE.AND P2, PT, R2, RZ, PT ;  /* 0x000000ff0200720c */ /* 0x000fe20003f45270 */
[----:B------:R-:W0:Y:S02]  /*06b0*/  FENCE.VIEW.ASYNC.S ;  /* 0x00000000000073c6 */ /* 0x000e240000000000 */
[----:B0-----:R0:W1:Y:S01]  /*06c0*/  @!UP0 SYNCS.EXCH.64 URZ, [UR6+0x50], UR4 ;  /* 0x00005004063f85b2 */ /* 0x0010620008000100 */
[----:B------:R-:W-:Y:S02]  /*06d0*/  ISETP.NE.AND P4, PT, R0, R19, PT ;  /* 0x000000130000720c */ /* 0x000fe40003f85270 */
[----:B------:R-:W-:-:S02]  /*06e0*/  SEL R18, RZ, 0x1, !P1 ;  /* 0x00000001ff127807 */ /* 0x000fc40004800000 */
[----:B------:R-:W-:Y:S02]  /*06f0*/  ISETP.EQ.OR P4, PT, R7, RZ, !P4 ;  /* 0x000000ff0700720c */ /* 0x000fe40006782670 */
[----:B------:R-:W-:Y:S02]  /*0700*/  LOP3.LUT R0, R94, 0x7f, RZ, 0xc0, !PT ;  /* 0x0000007f5e007812 */ /* 0x000fe400078ec0ff */
[----:B------:R-:W-:Y:S02]  /*0710*/  PLOP3.LUT P0, PT, P0, P4, PT, 0x80, 0x0 ;  /* 0x000000000000781c */ /* 0x000fe40000709070 */
[----:B------:R-:W-:Y:S02]  /*0720*/  SEL R18, R18, 0x2, P5 ;  /* 0x0000000212127807 */ /* 0x000fe40002800000 */
[----:B------:R-:W-:Y:S01]  /*0730*/  P2R R102, PR, RZ, 0x1 ;  /* 0x00000001ff667803 */ /* 0x000fe20000000000 */
[----:B------:R0:W2:Y:S01]  /*0740*/  @!UP1 SYNCS.EXCH.64 URZ, [UR6+0x58], UR4 ;  /* 0x00005804063f95b2 */ /* 0x0000a20008000100 */
[----:B------:R-:W-:Y:S01]  /*0750*/  NOP ;  /* 0x0000000000007918 */ /* 0x000fe20000000000 */
[----:B------:R-:W-:Y:S06]  /*0760*/  @!P3 BRA `(.L_x_3) ;  /* 0x000000000008b947 */ /* 0x000fec0003800000 */
[----:B-12---:R-:W-:Y:S01]  /*0770*/  UCGABAR_ARV ;  /* 0x00000000000079c7 */ /* 0x006fe20008000000 */
[----:B------:R-:W-:Y:S05]  /*0780*/  BRA `(.L_x_4) ;  /* 0x0000000000047947 */ /* 0x000fea0003800000 */
.L_x_3:
[----:B-12---:R-:W-:Y:S01]  /*0790*/  NOP ;  /* 0x0000000000007918 */ /* 0x006fe20000000000 */
.L_x_4:
[----:B------:R-:W1:Y:S01]  /*07a0*/  LDC R2, c[0x0][0x65c] ;  /* 0x00019700ff027b82 */ /* 0x000e620000000800 */
[----:B------:R-:W-:Y:S02]  /*07b0*/  IMAD.U32 R10, RZ, RZ, UR8 ;  /* 0x00000008ff0a7e24 */ /* 0x000fe4000f8e00ff */
[----:B------:R-:W-:Y:S01]  /*07c0*/  IMAD.MOV.U32 R11, RZ, RZ, RZ ;  /* 0x000000ffff0b7224 */ /* 0x000fe200078e00ff */
[----:B-1----:R-:W-:-:S04]  /*07d0*/  ISETP.NE.AND P1, PT, R2, 0x1, PT ;  /* 0x000000010200780c */ /* 0x002fc80003f25270 */
[----:B------:R-:W-:-:S09]  /*07e0*/  P2R R5, PR, RZ, 0x2 ;  /* 0x00000002ff057803 */ /* 0x000fd20000000000 */
[----:B------:R-:W1:Y:S01]  /*07f0*/  @P1 LDC R17, c[0x0][0x10] ;  /* 0x00000400ff111b82 */ /* 0x000e620000000800 */
[----:B------:R-:W-:Y:S02]  /*0800*/  @P1 IMAD.MOV.U32 R5, RZ, RZ, RZ ;  /* 0x000000ffff051224 */ /* 0x000fe400078e00ff */
[----:B------:R-:W-:-:S05]  /*0810*/  @P1 IMAD.MOV.U32 R15, RZ, RZ, RZ ;  /* 0x000000ffff0f1224 */ /* 0x000fca00078e00ff */
[----:B------:R-:W2:Y:S01]  /*0820*/  @!P1 LDC R13, c[0x0][0xc] ;  /* 0x00000300ff0d9b82 */ /* 0x000ea20000000800 */
[----:B0-----:R-:W-:Y:S01]  /*0830*/  ULDC UR4, c[0x0][0xc] ;  /* 0x0000030000047ab9 */ /* 0x001fe20000000800 */
[----:B------:R-:W-:Y:S01]  /*0840*/  ULDC UR5, c[0x0][0x10] ;  /* 0x0000040000057ab9 */ /* 0x000fe20000000800 */
[----:B------:R-:W-:Y:S01]  /*0850*/  ULDC UR6, c[0x0][0x14] ;  /* 0x0000050000067ab9 */ /* 0x000fe20000000800 */
[----:B------:R-:W-:-:S04]  /*0860*/  UIMAD.WIDE.U32 UR4, UR4, UR5, URZ ;  /* 0x00000005040472a5 */ /* 0x000fc8000f8e003f */
[----:B------:R-:W-:Y:S02]  /*0870*/  UIMAD.WIDE.U32 UR36, UR4, UR6, URZ ;  /* 0x00000006042472a5 */ /* 0x000fe4000f8e003f */
[----:B------:R-:W-:-:S04]  /*0880*/  UIMAD UR42, UR5, UR6, URZ ;  /* 0x00000006052a72a4 */ /* 0x000fc8000f8e023f */
[----:B------:R-:W-:Y:S01]  /*0890*/  UIADD3 UR42, UR37, UR42, URZ ;  /* 0x0000002a252a7290 */ /* 0x000fe2000fffe03f */
[----:B-1----:R-:W-:-:S04]  /*08a0*/  @P1 IMAD.WIDE.U32 R16, R17, UR8, R4 ;  /* 0x0000000811101c25 */ /* 0x002fc8000f8e0004 */
[----:B------:R-:W-:Y:S02]  /*08b0*/  @P1 IMAD.IADD R17, R17, 0x1, R15 ;  /* 0x0000000111111824 */ /* 0x000fe400078e020f */
[----:B--2---:R-:W-:-:S04]  /*08c0*/  @!P1 IMAD.WIDE.U32 R10, R4, R13, R10 ;  /* 0x0000000d040a9225 */ /* 0x004fc800078e000a */
[----:B------:R-:W-:Y:S02]  /*08d0*/  @!P1 IMAD.MOV.U32 R16, RZ, RZ, R10 ;  /* 0x000000ffff109224 */ /* 0x000fe400078e000a */
[----:B------:R-:W-:Y:S01]  /*08e0*/  @!P1 IMAD.MOV.U32 R17, RZ, RZ, R11 ;  /* 0x000000ffff119224 */ /* 0x000fe200078e000b */
[----:B------:R-:W-:Y:S06]  /*08f0*/  @!P3 BRA `(.L_x_5) ;  /* 0x00000000000cb947 */ /* 0x000fec0003800000 */
[----:B------:R-:W-:Y:S01]  /*0900*/  UCGABAR_WAIT ;  /* 0x0000000000007dc7 */ /* 0x000fe20008000000 */
[----:B------:R-:W-:Y:S01]  /*0910*/  CCTL.IVALL ;  /* 0x00000000ff00798f */ /* 0x000fe20002000000 */
[----:B------:R-:W-:Y:S05]  /*0920*/  BRA `(.L_x_6) ;  /* 0x0000000000047947 */ /* 0x000fea0003800000 */
.L_x_5:
[----:B------:R-:W-:Y:S06]  /*0930*/  BAR.SYNC.DEFER_BLOCKING 0x0 ;  /* 0x0000000000007b1d */ /* 0x000fec0000010000 */
.L_x_6:
[----:B------:R-:W-:Y:S05]  /*0940*/  @!P2 BRA `(.L_x_7) ;  /* 0x0000005c0080a947 */ /* 0x000fea0003800000 */
[----:B------:R-:W-:-:S13]  /*0950*/  ISETP.GT.U32.AND P0, PT, R8, 0x1, PT ;  /* 0x000000010800780c */ /* 0x000fda0003f04070 */
[----:B------:R-:W-:Y:S05]  /*0960*/  @P0 EXIT ;  /* 0x000000000000094d */ /* 0x000fea0003800000 */
[----:B------:R-:W-:Y:S01]  /*0970*/  ULDC.64 UR4, c[0x0][0x650] ;  /* 0x0001940000047ab9 */ /* 0x000fe20000000a00 */
[----:B------:R-:W-:Y:S01]  /*0980*/  PRMT R3, RZ, 0x7610, R3 ;  /* 0x00007610ff037816 */ /* 0x000fe20000000003 */
[----:B------:R-:W-:Y:S01]  /*0990*/  IMAD.MOV.U32 R101, RZ, RZ, -0x1 ;  /* 0xffffffffff657424 */ /* 0x000fe200078e00ff */
[----:B------:R-:W-:Y:S01]  /*09a0*/  ISETP.GE.U32.AND P0, PT, R16, UR4, PT ;  /* 0x0000000410007c0c */ /* 0x000fe2000bf06070 */
[----:B------:R-:W-:Y:S02]  /*09b0*/  IMAD.MOV.U32 R100, RZ, RZ, -0x1 ;  /* 0xffffffffff647424 */ /* 0x000fe400078e00ff */
[----:B------:R-:W-:Y:S01]  /*09c0*/  IMAD.MOV.U32 R99, RZ, RZ, -0x1 ;  /* 0xffffffffff637424 */ /* 0x000fe200078e00ff */
[----:B------:R-:W-:-:S13]  /*09d0*/  ISETP.GE.U32.AND.EX P0, PT, R17, UR5, PT, P0 ;  /* 0x0000000511007c0c */ /* 0x000fda000bf06100 */
[----:B------:R-:W-:Y:S05]  /*09e0*/  @P0 BRA `(.L_x_8) ;  /* 0x0000000400280947 */ /* 0x000fea0003800000 */
[----:B------:R-:W0:Y:S01]  /*09f0*/  LDC.64 R24, c[0x0][0x628] ;  /* 0x00018a00ff187b82 */ /* 0x000e220000000a00 */
[----:B------:R-:W-:Y:S02]  /*0a00*/  IMAD.MOV.U32 R10, RZ, RZ, R16 ;  /* 0x000000ffff0a7224 */ /* 0x000fe400078e0010 */
[----:B------:R-:W-:-:S05]  /*0a10*/  IMAD.MOV.U32 R11, RZ, RZ, R17 ;  /* 0x000000ffff0b7224 */ /* 0x000fca00078e0011 */
[----:B------:R-:W1:Y:S08]  /*0a20*/  LDC R8, c[0x0][0x630] ;  /* 0x00018c00ff087b82 */ /* 0x000e700000000800 */
[----:B------:R-:W2:Y:S01]  /*0a30*/  LDC.64 R26, c[0x0][0x620] ;  /* 0x00018800ff1a7b82 */ /* 0x000ea20000000a00 */
[----:B0-----:R-:W-:-:S04]  /*0a40*/  ISETP.NE.U32.AND P0, PT, R24, RZ, PT ;  /* 0x000000ff1800720c */ /* 0x001fc80003f05070 */
[----:B------:R-:W-:-:S13]  /*0a50*/  ISETP.NE.AND.EX P0, PT, R25, RZ, PT, P0 ;  /* 0x000000ff1900720c */ /* 0x000fda0003f05300 */
[----:B-12---:R-:W-:Y:S05]  /*0a60*/  @!P0 BRA `(.L_x_9) ;  /* 0x0000000000288947 */ /* 0x006fea0003800000 */
[----:B------:R-:W0:Y:S02]  /*0a70*/  LDC R3, c[0x0][0x634] ;  /* 0x00018d00ff037b82 */ /* 0x000e240000000800 */
[----:B0-----:R-:W-:-:S05]  /*0a80*/  IADD3 R3, P0, R16, R3, RZ ;  /* 0x0000000310037210 */ /* 0x001fca0007f1e0ff */
[----:B------:R-:W-:-:S04]  /*0a90*/  IMAD.X R21, RZ, RZ, R17, P0 ;  /* 0x000000ffff157224 */ /* 0x000fc800000e0611 */
[----:B------:R-:W-:-:S04]  /*0aa0*/  IMAD.WIDE.U32 R10, R21, R24, RZ ;  /* 0x00000018150a7225 */ /* 0x000fc800078e00ff */
[----:B------:R-:W-:-:S04]  /*0ab0*/  IMAD.WIDE.U32 R12, P0, R3, R25, R10 ;  /* 0x00000019030c7225 */ /* 0x000fc8000780000a */
[----:B------:R-:W-:-:S04]  /*0ac0*/  IMAD.WIDE.U32 R10, R3, R24, RZ ;  /* 0x00000018030a7225 */ /* 0x000fc800078e00ff */
[----:B------:R-:W-:Y:S01]  /*0ad0*/  IMAD.X R15, RZ, RZ, RZ, P0 ;  /* 0x000000ffff0f7224 */ /* 0x000fe200000e06ff */
[----:B------:R-:W-:Y:S01]  /*0ae0*/  IADD3 RZ, P0, R11, R12, RZ ;  /* 0x0000000c0bff7210 */ /* 0x000fe20007f1e0ff */
[----:B------:R-:W-:-:S04]  /*0af0*/  IMAD.MOV.U32 R14, RZ, RZ, R13 ;  /* 0x000000ffff0e7224 */ /* 0x000fc800078e000d */
[----:B------:R-:W-:-:S08]  /*0b00*/  IMAD.WIDE.U32.X R10, R21, R25, R14, P0 ;  /* 0x00000019150a7225 */ /* 0x000fd000000e040e */
.L_x_9:
[----:B------:R-:W0:Y:S01]  /*0b10*/  LDC.64 R30, c[0x0][0x640] ;  /* 0x00019000ff1e7b82 */ /* 0x000e220000000a00 */
[--C-:B------:R-:W-:Y:S01]  /*0b20*/  SHF.R.U64 R99, R10, R8, R11.reuse ;  /* 0x000000080a637219 */ /* 0x100fe2000000120b */
[----:B------:R-:W-:Y:S01]  /*0b30*/  IMAD R22, R9, R22, R4 ;  /* 0x0000001609167224 */ /* 0x000fe200078e0204 */
[----:B------:R-:W-:Y:S01]  /*0b40*/  SHF.R.U32.HI R3, RZ, R8, R11 ;  /* 0x00000008ff037219 */ /* 0x000fe2000001160b */
[----:B------:R-:W-:Y:S01]  /*0b50*/  IMAD.MOV.U32 R23, RZ, RZ, 0x1 ;  /* 0x00000001ff177424 */ /* 0x000fe200078e00ff */
[----:B------:R-:W-:-:S03]  /*0b60*/  IADD3 R5, P0, RZ, -R99, RZ ;  /* 0x80000063ff057210 */ /* 0x000fc60007f1e0ff */
[----:B------:R-:W1:Y:S02]  /*0b70*/  LDC R12, c[0x0][0x618] ;  /* 0x00018600ff0c7b82 */ /* 0x000e640000000800 */
[----:B------:R-:W-:Y:S02]  /*0b80*/  IMAD.X R3, RZ, RZ, ~R3, P0 ;  /* 0x000000ffff037224 */ /* 0x000fe400000e0e03 */
[----:B------:R-:W-:-:S04]  /*0b90*/  IMAD.WIDE.U32 R10, R5, R26, R16 ;  /* 0x0000001a050a7225 */ /* 0x000fc800078e0010 */
[----:B------:R-:W2:Y:S01]  /*0ba0*/  LDC R20, c[0x0][0x608] ;  /* 0x00018200ff147b82 */ /* 0x000ea20000000800 */
[----:B------:R-:W-:Y:S02]  /*0bb0*/  IMAD R8, R3, R26, RZ ;  /* 0x0000001a03087224 */ /* 0x000fe400078e02ff */
[----:B------:R-:W-:Y:S02]  /*0bc0*/  IMAD.MOV.U32 R3, RZ, RZ, -0x1 ;  /* 0xffffffffff037424 */ /* 0x000fe400078e00ff */
[----:B------:R-:W-:-:S03]  /*0bd0*/  IMAD R5, R5, R27, R8 ;  /* 0x0000001b05057224 */ /* 0x000fc600078e0208 */
[----:B------:R-:W3:Y:S01]  /*0be0*/  LDC R28, c[0x0][0x658] ;  /* 0x00019600ff1c7b82 */ /* 0x000ee20000000800 */
[----:B------:R-:W-:Y:S01]  /*0bf0*/  IMAD.IADD R5, R11, 0x1, R5 ;  /* 0x000000010b057824 */ /* 0x000fe200078e0205 */
[----:B0-----:R-:W-:-:S04]  /*0c00*/  ISETP.NE.U32.AND P0, PT, R30, RZ, PT ;  /* 0x000000ff1e00720c */ /* 0x001fc80003f05070 */
[----:B------:R-:W-:Y:S02]  /*0c10*/  ISETP.NE.AND.EX P0, PT, R31, RZ, PT, P0 ;  /* 0x000000ff1f00720c */ /* 0x000fe40003f05300 */
[----:B------:R-:W0:Y:S01]  /*0c20*/  LDC R24, c[0x0][0x600] ;  /* 0x00018000ff187b82 */ /* 0x000e220000000800 */
[-CC-:B-1----:R-:W-:Y:S02]  /*0c30*/  SHF.R.U64 R14, R10, R12.reuse, R5.reuse ;  /* 0x0000000c0a0e7219 */ /* 0x182fe40000001205 */
[----:B------:R-:W-:-:S05]  /*0c40*/  SHF.R.U32.HI R5, RZ, R12, R5 ;  /* 0x0000000cff057219 */ /* 0x000fca0000011605 */
[----:B------:R-:W1:Y:S01]  /*0c50*/  LDC R15, c[0x0][0x648] ;  /* 0x00019200ff0f7b82 */ /* 0x000e620000000800 */
[-CC-:B--2---:R-:W-:Y:S02]  /*0c60*/  SHF.R.U64 R27, R14, R20.reuse, R5.reuse ;  /* 0x000000140e1b7219 */ /* 0x184fe40000001205 */
[----:B------:R-:W-:-:S05]  /*0c70*/  SHF.R.U32.HI R5, RZ, R20, R5 ;  /* 0x00000014ff057219 */ /* 0x000fca0000011605 */
[----:B------:R-:W2:Y:S01]  /*0c80*/  LDC R21, c[0x0][0x638] ;  /* 0x00018e00ff157b82 */ /* 0x000ea20000000800 */
[-CC-:B---3--:R-:W-:Y:S02]  /*0c90*/  SHF.R.U64 R20, R27, R28.reuse, R5.reuse ;  /* 0x0000001c1b147219 */ /* 0x188fe40000001205 */
[-C--:B------:R-:W-:Y:S02]  /*0ca0*/  SHF.L.U32 R3, R3, R28.reuse, RZ ;  /* 0x0000001c03037219 */ /* 0x080fe400000006ff */
[----:B------:R-:W-:Y:S01]  /*0cb0*/  SHF.R.U32.HI R5, RZ, R28, R5 ;  /* 0x0000001cff057219 */ /* 0x000fe20000011605 */
[----:B------:R-:W-:Y:S01]  /*0cc0*/  IMAD.MOV.U32 R4, RZ, RZ, R20 ;  /* 0x000000ffff047224 */ /* 0x000fe200078e0014 */
[----:B------:R-:W-:Y:S01]  /*0cd0*/  LOP3.LUT R12, RZ, R3, RZ, 0x33, !PT ;  /* 0x00000003ff0c7212 */ /* 0x000fe200078e33ff */
[----:B------:R-:W3:Y:S01]  /*0ce0*/  LDC R25, c[0x0][0x610] ;  /* 0x00018400ff197b82 */ /* 0x000ee20000000800 */
[----:B------:R-:W-:Y:S05]  /*0cf0*/  @!P0 BRA `(.L_x_10) ;  /* 0x0000000000288947 */ /* 0x000fea0003800000 */
[----:B------:R-:W4:Y:S02]  /*0d00*/  LDC R3, c[0x0][0x64c] ;  /* 0x00019300ff037b82 */ /* 0x000f240000000800 */
[----:B----4-:R-:W-:-:S05]  /*0d10*/  IADD3 R3, P0, R20, R3, RZ ;  /* 0x0000000314037210 */ /* 0x010fca0007f1e0ff */
        /* <DEDUP_REMOVED lines=8> */
.L_x_10:
[----:B-1----:R-:W-:Y:S01]  /*0da0*/  SHF.R.U64 R4, R4, R15, R5 ;  /* 0x0000000f04047219 */ /* 0x002fe20000001205 */
[----:B0-----:R-:W-:Y:S01]  /*0db0*/  VIADD R5, R24, 0xffffffff ;  /* 0xffffffff18057836 */ /* 0x001fe20000000000 */
[----:B------:R-:W-:Y:S02]  /*0dc0*/  SHF.L.U32 R3, R23, R28, RZ ;  /* 0x0000001c17037219 */ /* 0x000fe400000006ff */
[----:B------:R-:W-:Y:S01]  /*0dd0*/  LOP3.LUT R12, R27, R12, RZ, 0xc0, !PT ;  /* 0x0000000c1b0c7212 */ /* 0x000fe200078ec0ff */
[----:B------:R-:W-:Y:S01]  /*0de0*/  IMAD.MOV R8, RZ, RZ, -R4 ;  /* 0x000000ffff087224 */ /* 0x000fe200078e0a04 */
[----:B------:R-:W-:-:S03]  /*0df0*/  SEL R7, R7, R22, !P1 ;  /* 0x0000001607077207 */ /* 0x000fc60004800000 */
[----:B------:R-:W-:Y:S01]  /*0e00*/  IMAD R12, R3, R4, R12 ;  /* 0x00000004030c7224 */ /* 0x000fe200078e020c */
[----:B------:R-:W-:Y:S01]  /*0e10*/  LOP3.LUT R4, R14, R5, RZ, 0xc0, !PT ;  /* 0x000000050e047212 */ /* 0x000fe200078ec0ff */
[----:B--2---:R-:W-:Y:S02]  /*0e20*/  IMAD R3, R8, R21, R20 ;  /* 0x0000001508037224 */ /* 0x004fe400078e0214 */
[----:B---3--:R-:W-:Y:S02]  /*0e30*/  IMAD R7, R12, R25, R7 ;  /* 0x000000190c077224 */ /* 0x008fe400078e0207 */
[----:B------:R-:W-:Y:S02]  /*0e40*/  IMAD.MOV.U32 R5, RZ, RZ, 0x1 ;  /* 0x00000001ff057424 */ /* 0x000fe400078e00ff */
[----:B------:R-:W-:-:S03]  /*0e50*/  IMAD R4, R3, R24, R4 ;  /* 0x0000001803047224 */ /* 0x000fc600078e0204 */
[----:B------:R-:W-:Y:S02]  /*0e60*/  PRMT R3, R5, 0x7610, R3 ;  /* 0x0000761005037816 */ /* 0x000fe40000000003 */
[----:B------:R-:W-:Y:S02]  /*0e70*/  SEL R100, R4, R7, !P1 ;  /* 0x0000000704647207 */ /* 0x000fe40004800000 */
[----:B------:R-:W-:-:S07]  /*0e80*/  SEL R101, R7, R4, !P1 ;  /* 0x0000000407657207 */ /* 0x000fce0004800000 */
.L_x_8:
[----:B------:R-:W-:-:S08]  /*0e90*/  NOP ;  /* 0x0000000000007918 */ /* 0x000fd00000000000 */
[----:B------:R-:W0:Y:S02]  /*0ea0*/  USETMAXREG.TRY_ALLOC.CTAPOOL UP0, 0xe8 ;  /* 0x000000e8000079c8 */ /* 0x000e240008000600 */
[----:B0-----:R-:W-:-:S13]  /*0eb0*/  PLOP3.LUT P0, PT, PT, PT, UP0, 0x80, 0x0 ;  /* 0x000000000000781c */ /* 0x001fda0003f0f008 */
[----:B------:R-:W-:Y:S05]  /*0ec0*/  @!P0 BRA `(.L_x_8) ;  /* 0xfffffffc00f08947 */ /* 0x000fea000383ffff */
[----:B------:R-:W-:Y:S01]  /*0ed0*/  ULDC.64 UR4, c[0x0][0x598] ;  /* 0x0001660000047ab9 */ /* 0x000fe20000000a00 */
[----:B------:R-:W-:Y:S01]  /*0ee0*/  ULDC.64 UR38, c[0x0][0x208] ;  /* 0x0000820000267ab9 */ /* 0x000fe20000000a00 */
[----:B------:R-:W-:-:S04]  /*0ef0*/  ISETP.NE.U32.AND P0, PT, RZ, UR4, PT ;  /* 0x00000004ff007c0c */ /* 0x000fc8000bf05070 */
[----:B------:R-:W-:-:S13]  /*0f00*/  ISETP.NE.AND.EX P0, PT, RZ, UR5, PT, P0 ;  /* 0x00000005ff007c0c */ /* 0x000fda000bf05300 */
[----:B------:R-:W-:Y:S05]  /*0f10*/  @!P0 BRA `(.L_x_11) ;  /* 0x00000000001c8947 */ /* 0x000fea0003800000 */
[----:B------:R-:W0:Y:S02]  /*0f20*/  LDC.64 R4, c[0x0][0x598] ;  /* 0x00016600ff047b82 */ /* 0x000e240000000a00 */
[----:B0-----:R-:W2:Y:S02]  /*0f30*/  LDG.E.64 R4, desc[UR38][R4.64] ;  /* 0x0000002604047981 */ /* 0x001ea4000c1e1b00 */
[----:B--2---:R-:W-:-:S04]  /*0f40*/  ISETP.NE.U32.AND P0, PT, R4, RZ, PT ;  /* 0x000000ff0400720c */ /* 0x004fc80003f05070 */
[----:B------:R-:W-:-:S13]  /*0f50*/  ISETP.NE.AND.EX P0, PT, R5, RZ, PT, P0 ;  /* 0x000000ff0500720c */ /* 0x000fda0003f05300 */
[----:B------:R-:W-:Y:S05]  /*0f60*/  @!P0 BRA `(.L_x_11) ;  /* 0x0000000000088947 */ /* 0x000fea0003800000 */
[----:B------:R0:W5:Y:S01]  /*0f70*/  LD.E R88, desc[UR38][R4.64] ;  /* 0x0000002604587980 */ /* 0x000162000c101900 */
[----:B------:R-:W-:Y:S05]  /*0f80*/  BRA `(.L_x_12) ;  /* 0x0000000000247947 */ /* 0x000fea0003800000 */
.L_x_11:
[----:B------:R-:W-:Y:S02]  /*0f90*/  ULDC.64 UR4, c[0x0][0x588] ;  /* 0x0001620000047ab9 */ /* 0x000fe40000000a00 */
[----:B------:R-:W-:-:S04]  /*0fa0*/  ISETP.NE.U32.AND P0, PT, RZ, UR4, PT ;  /* 0x00000004ff007c0c */ /* 0x000fc8000bf05070 */
[----:B------:R-:W-:-:S13]  /*0fb0*/  ISETP.NE.AND.EX P0, PT, RZ, UR5, PT, P0 ;  /* 0x00000005ff007c0c */ /* 0x000fda000bf05300 */
[----:B------:R-:W-:Y:S05]  /*0fc0*/  @!P0 BRA `(.L_x_13) ;  /* 0x00000000000c8947 */ /* 0x000fea0003800000 */
[----:B------:R-:W0:Y:S02]  /*0fd0*/  LDC.64 R88, c[0x0][0x588] ;  /* 0x00016200ff587b82 */ /* 0x000e240000000a00 */
[----:B0-----:R1:W5:Y:S01]  /*0fe0*/  LDG.E R88, desc[UR38][R88.64] ;  /* 0x0000002658587981 */ /* 0x001362000c1e1900 */
[----:B------:R-:W-:Y:S05]  /*0ff0*/  BRA `(.L_x_12) ;  /* 0x0000000000087947 */ /* 0x000fea0003800000 */
.L_x_13:
[----:B------:R-:W-:Y:S02]  /*1000*/  ULDC UR4, c[0x0][0x580] ;  /* 0x0001600000047ab9 */ /* 0x000fe40000000800 */
[----:B------:R-:W-:-:S07]  /*1010*/  IMAD.U32 R88, RZ, RZ, UR4 ;  /* 0x00000004ff587e24 */ /* 0x000fce000f8e00ff */
.L_x_12:
[----:B------:R-:W-:Y:S02]  /*1020*/  ULDC.64 UR4, c[0x0][0x5a0] ;  /* 0x0001680000047ab9 */ /* 0x000fe40000000a00 */
[----:B------:R-:W-:-:S04]  /*1030*/  ISETP.NE.U32.AND P0, PT, RZ, UR4, PT ;  /* 0x00000004ff007c0c */ /* 0x000fc8000bf05070 */
[----:B------:R-:W-:-:S13]  /*1040*/  ISETP.NE.AND.EX P0, PT, RZ, UR5, PT, P0 ;  /* 0x00000005ff007c0c */ /* 0x000fda000bf05300 */
[----:B------:R-:W-:Y:S05]  /*1050*/  @!P0 BRA `(.L_x_14) ;  /* 0x00000000001c8947 */ /* 0x000fea0003800000 */
[----:B0-----:R-:W0:Y:S02]  /*1060*/  LDC.64 R4, c[0x0][0x5a0] ;  /* 0x00016800ff047b82 */ /* 0x001e240000000a00 */
[----:B0-----:R-:W2:Y:S02]  /*1070*/  LDG.E.64 R4, desc[UR38][R4.64] ;  /* 0x0000002604047981 */ /* 0x001ea4000c1e1b00 */
[----:B--2---:R-:W-:-:S04]  /*1080*/  ISETP.NE.U32.AND P0, PT, R4, RZ, PT ;  /* 0x000000ff0400720c */ /* 0x004fc80003f05070 */
[----:B------:R-:W-:-:S13]  /*1090*/  ISETP.NE.AND.EX P0, PT, R5, RZ, PT, P0 ;  /* 0x000000ff0500720c */ /* 0x000fda0003f05300 */
[----:B------:R-:W-:Y:S05]  /*10a0*/  @!P0 BRA `(.L_x_14) ;  /* 0x0000000000088947 */ /* 0x000fea0003800000 */
[----:B-1----:R0:W5:Y:S01]  /*10b0*/  LD.E R89, desc[UR38][R4.64] ;  /* 0x0000002604597980 */ /* 0x002162000c101900 */
[----:B------:R-:W-:Y:S05]  /*10c0*/  BRA `(.L_x_15) ;  /* 0x0000000000247947 */ /* 0x000fea0003800000 */
.L_x_14:
[----:B------:R-:W-:Y:S02]  /*10d0*/  ULDC.64 UR4, c[0x0][0x590] ;  /* 0x0001640000047ab9 */ /* 0x000fe40000000a00 */
[----:B------:R-:W-:-:S04]  /*10e0*/  ISETP.NE.U32.AND P0, PT, RZ, UR4, PT ;  /* 0x00000004ff007c0c */ /* 0x000fc8000bf05070 */
[----:B------:R-:W-:-:S13]  /*10f0*/  ISETP.NE.AND.EX P0, PT, RZ, UR5, PT, P0 ;  /* 0x00000005ff007c0c */ /* 0x000fda000bf05300 */
[----:B------:R-:W-:Y:S05]  /*1100*/  @!P0 BRA `(.L_x_16) ;  /* 0x00000000000c8947 */ /* 0x000fea0003800000 */
[----:B0-----:R-:W1:Y:S02]  /*1110*/  LDC.64 R4, c[0x0][0x590] ;  /* 0x00016400ff047b82 */ /* 0x001e640000000a00 */
[----:B-1----:R1:W5:Y:S01]  /*1120*/  LDG.E R89, desc[UR38][R4.64] ;  /* 0x0000002604597981 */ /* 0x002362000c1e1900 */
[----:B------:R-:W-:Y:S05]  /*1130*/  BRA `(.L_x_15) ;  /* 0x0000000000087947 */ /* 0x000fea0003800000 */
.L_x_16:
[----:B------:R-:W-:Y:S02]  /*1140*/  ULDC UR4, c[0x0][0x584] ;  /* 0x0001610000047ab9 */ /* 0x000fe40000000800 */
[----:B-1----:R-:W-:-:S07]  /*1150*/  IMAD.U32 R89, RZ, RZ, UR4 ;  /* 0x00000004ff597e24 */ /* 0x002fce000f8e00ff */
.L_x_15:
[----:B------:R-:W-:-:S13]  /*1160*/  LOP3.LUT P0, RZ, R3, 0xff, RZ, 0xc0, !PT ;  /* 0x000000ff03ff7812 */ /* 0x000fda000780c0ff */
[----:B------:R-:W-:Y:S05]  /*1170*/  @!P0 EXIT ;  /* 0x000000000000894d */ /* 0x000fea0003800000 */
[----:B------:R-:W2:Y:S01]  /*1180*/  LDC R92, c[0x0][0x658] ;  /* 0x00019600ff5c7b82 */ /* 0x000ea20000000800 */
[----:B------:R-:W-:Y:S01]  /*1190*/  ULDC.64 UR6, c[0x0][0x288] ;  /* 0x0000a20000067ab9 */ /* 0x000fe20000000a00 */
[----:B------:R-:W-:Y:S01]  /*11a0*/  LOP3.LUT R6, R6, 0x1, RZ, 0xc0, !PT ;  /* 0x0000000106067812 */ /* 0x000fe200078ec0ff */
[----:B------:R-:W-:Y:S01]  /*11b0*/  UIADD3 UR4, UR7, 0x3f, URZ ;  /* 0x0000003f07047890 */ /* 0x000fe2000fffe03f */
[----:B------:R-:W-:Y:S01]  /*11c0*/  SHF.R.U32.HI R3, RZ, 0x2, R94 ;  /* 0x00000002ff037819 */ /* 0x000fe2000001165e */
[----:B01----:R-:W-:Y:S01]  /*11d0*/  IMAD.MOV.U32 R5, RZ, RZ, -0x1 ;  /* 0xffffffffff057424 */ /* 0x003fe200078e00ff */
[----:B------:R-:W-:Y:S01]  /*11e0*/  SHF.R.U32.HI R0, RZ, 0x1, R0 ;  /* 0x00000001ff007819 */ /* 0x000fe20000011600 */
[----:B------:R-:W-:Y:S01]  /*11f0*/  USHF.R.S32.HI UR5, URZ, 0x1f, UR4 ;  /* 0x0000001f3f057899 */ /* 0x000fe20008011404 */
[----:B------:R-:W0:Y:S01]  /*1200*/  LDC.64 R90, c[0x0][0x5c8] ;  /* 0x00017200ff5a7b82 */ /* 0x000e220000000a00 */
[----:B------:R-:W-:Y:S01]  /*1210*/  IMAD.SHL.U32 R22, R6, 0x40, RZ ;  /* 0x0000004006167824 */ /* 0x000fe200078e00ff */
[----:B------:R-:W-:Y:S01]  /*1220*/  LOP3.LUT R3, R3, 0x7, RZ, 0xc0, !PT ;  /* 0x0000000703037812 */ /* 0x000fe200078ec0ff */
[----:B------:R-:W-:Y:S01]  /*1230*/  ULEA.HI UR5, UR5, UR4, URZ, 0x6 ;  /* 0x0000000405057291 */ /* 0x000fe2000f8f303f */
[----:B------:R-:W-:Y:S01]  /*1240*/  LOP3.LUT R0, R0, 0x30, RZ, 0xc0, !PT ;  /* 0x0000003000007812 */ /* 0x000fe200078ec0ff */
[----:B------:R-:W-:Y:S01]  /*1250*/  IMAD.MOV.U32 R7, RZ, RZ, 0x1 ;  /* 0x00000001ff077424 */ /* 0x000fe200078e00ff */
[--C-:B------:R-:W-:Y:S01]  /*1260*/  LOP3.LUT R22, R22, 0x40, R3.reuse, 0xe2, !PT ;  /* 0x0000004016167812 */ /* 0x100fe200078ee203 */
[----:B------:R-:W-:Y:S01]  /*1270*/  USHF.R.S32.HI UR43, URZ, 0x6, UR5 ;  /* 0x000000063f2b7899 */ /* 0x000fe20008011405 */
[----:B------:R-:W1:Y:S01]  /*1280*/  LDC R96, c[0x0][0x600] ;  /* 0x00018000ff607b82 */ /* 0x000e620000000800 */
[----:B------:R-:W-:Y:S01]  /*1290*/  IADD3 R3, RZ, -R0, -R3 ;  /* 0x80000000ff037210 */ /* 0x000fe20007ffe803 */
[----:B------:R-:W-:Y:S01]  /*12a0*/  IMAD.U32 R4, RZ, RZ, UR6 ;  /* 0x00000006ff047e24 */ /* 0x000fe2000f8e00ff */
[C---:B------:R-:W-:Y:S01]  /*12b0*/  LOP3.LUT R93, R94.reuse, 0x3, RZ, 0xc0, !PT ;  /* 0x000000035e5d7812 */ /* 0x040fe200078ec0ff */
[----:B------:R-:W-:Y:S01]  /*12c0*/  UISETP.LT.AND UP0, UPT, UR43, 0x1, UPT ;  /* 0x000000012b00788c */ /* 0x000fe2000bf01270 */
[----:B------:R-:W-:Y:S01]  /*12d0*/  LOP3.LUT R95, R94, 0x80, RZ, 0xc0, !PT ;  /* 0x000000805e5f7812 */ /* 0x000fe200078ec0ff */
[----:B------:R-:W-:Y:S01]  /*12e0*/  IMAD R3, R6, -0x40, R3 ;  /* 0xffffffc006037824 */ /* 0x000fe200078e0203 */
[----:B------:R-:W-:Y:S01]  /*12f0*/  ULDC UR4, c[0x0][0x284] ;  /* 0x0000a10000047ab9 */ /* 0x000fe20000000800 */
[----:B--2---:R-:W-:Y:S01]  /*1300*/  SHF.L.U32 R5, R5, R92, RZ ;  /* 0x0000005c05057219 */ /* 0x004fe200000006ff */
[----:B------:R-:W-:Y:S01]  /*1310*/  USEL UR44, UR43, 0x1, UP0 ;  /* 0x000000012b2c7887 */ /* 0x000fe20008000000 */
[----:B------:R-:W-:Y:S01]  /*1320*/  IMAD R93, R93, -0x2, R4 ;  /* 0xfffffffe5d5d7824 */ /* 0x000fe200078e0204 */
[----:B------:R-:W-:Y:S01]  /*1330*/  LOP3.LUT R22, R22, R0, RZ, 0xfc, !PT ;  /* 0x0000000016167212 */ /* 0x000fe200078efcff */
[----:B------:R-:W-:Y:S01]  /*1340*/  IMAD.SHL.U32 R94, R94, 0x2, RZ ;  /* 0x000000025e5e7824 */ /* 0x000fe200078e00ff */
[----:B------:R-:W-:Y:S01]  /*1350*/  SHF.L.U32 R92, R7, R92, RZ ;  /* 0x0000005c075c7219 */ /* 0x000fe200000006ff */
[----:B------:R-:W-:Y:S01]  /*1360*/  VIADD R98, R3, UR4 ;  /* 0x0000000403627c36 */ /* 0x000fe20008000000 */
[----:B------:R-:W-:Y:S01]  /*1370*/  LOP3.LUT R103, R18, 0x1, RZ, 0xfc, !PT ;  /* 0x0000000112677812 */ /* 0x000fe200078efcff */
[----:B------:R-:W-:Y:S01]  /*1380*/  IMAD.MOV.U32 R23, RZ, RZ, RZ ;  /* 0x000000ffff177224 */ /* 0x000fe200078e00ff */
[C---:B0-----:R-:W-:Y:S01]  /*1390*/  SHF.L.U64.HI R91, R90.reuse, 0x3, R91 ;  /* 0x000000035a5b7819 */ /* 0x041fe2000001025b */
[----:B------:R-:W-:Y:S01]  /*13a0*/  IMAD.SHL.U32 R90, R90, 0x8, RZ ;  /* 0x000000085a5a7824 */ /* 0x000fe200078e00ff */
[----:B------:R-:W-:Y:S01]  /*13b0*/  SHF.R.U32.HI R95, RZ, 0x7, R95 ;  /* 0x00000007ff5f7819 */ /* 0x000fe2000001165f */
[----:B------:R-:W-:Y:S01]  /*13c0*/  UIADD3 UR44, UR43, -UR44, URZ ;  /* 0x8000002c2b2c7290 */ /* 0x000fe2000fffe03f */
[----:B------:R-:W-:Y:S01]  /*13d0*/  LOP3.LUT R97, RZ, R5, RZ, 0x33, !PT ;  /* 0x00000005ff617212 */ /* 0x000fe200078e33ff */
[----:B------:R-:W-:Y:S01]  /*13e0*/  UMOV UR40, URZ ;  /* 0x0000003f00287c82 */ /* 0x000fe20008000000 */
[----:B------:R-:W-:Y:S01]  /*13f0*/  UMOV UR41, URZ ;  /* 0x0000003f00297c82 */ /* 0x000fe20008000000 */
[----:B-1----:R-:W-:-:S08]  /*1400*/  VIADD R96, R96, 0xffffffff ;  /* 0xffffffff60607836 */ /* 0x002fd00000000000 */
.L_x_162:
[----:B0-----:R-:W0:Y:S01]  /*1410*/  SHFL.IDX PT, R0, R95, RZ, 0x1f ;  /* 0x00001fff5f007589 */ /* 0x001e2200000e0000 */
[----:B-1----:R-:W1:Y:S01]  /*1420*/  S2UR UR7, SR_CgaCtaId ;  /* 0x00000000000779c3 */ /* 0x002e620000008800 */
[----:B------:R-:W-:Y:S01]  /*1430*/  UMOV UR6, 0x400 ;  /* 0x0000040000067882 */ /* 0x000fe20000000000 */
[----:B0-----:R-:W-:Y:S01]  /*1440*/  R2UR UR4, R0 ;  /* 0x00000000000472ca */ /* 0x001fe200000e0000 */
[----:B-1----:R-:W-:-:S12]  /*1450*/  ULEA UR6, UR7, UR6, 0x18 ;  /* 0x0000000607067291 */ /* 0x002fd8000f8ec03f */
[----:B------:R-:W-:-:S04]  /*1460*/  ULEA.HI UR5, UR4, UR4, URZ, 0x1 ;  /* 0x0000000404057291 */ /* 0x000fc8000f8f083f */
[----:B------:R-:W-:-:S04]  /*1470*/  ULOP3.LUT UR5, UR5, 0x7fffe, URZ, 0xc0, !UPT ;  /* 0x0007fffe05057892 */ /* 0x000fc8000f8ec03f */
[----:B------:R-:W-:-:S03]  /*1480*/  UIADD3 UR5, UR4, -UR5, URZ ;  /* 0x8000000504057290 */ /* 0x000fc6000fffe03f */
[----:B------:R-:W-:Y:S01]  /*1490*/  ULDC UR4, c[0x0][0x28c] ;  /* 0x0000a30000047ab9 */ /* 0x000fe20000000800 */
[----:B------:R-:W-:Y:S01]  /*14a0*/  ULEA UR5, UR5, UR6, 0xd ;  /* 0x0000000605057291 */ /* 0x000fe2000f8e683f */
[----:B------:R-:W-:-:S03]  /*14b0*/  ISETP.LT.AND P0, PT, RZ, UR4, PT ;  /* 0x00000004ff007c0c */ /* 0x000fc6000bf01270 */
[----:B------:R-:W-:-:S04]  /*14c0*/  UIADD3 UR5, UR5, 0x100, URZ ;  /* 0x0000010005057890 */ /* 0x000fc8000fffe03f */
[----:B------:R-:W-:-:S04]  /*14d0*/  USHF.R.U32.HI UR5, URZ, 0x4, UR5 ;  /* 0x000000043f057899 */ /* 0x000fc80008011605 */
[----:B------:R-:W-:-:S04]  /*14e0*/  ULOP3.LUT UR5, UR5, 0x3fff, URZ, 0xc0, !UPT ;  /* 0x00003fff05057892 */ /* 0x000fc8000f8ec03f */
[----:B------:R-:W-:Y:S01]  /*14f0*/  ULOP3.LUT UR45, UR5, 0x10000, URZ, 0xfc, !UPT ;  /* 0x00010000052d7892 */ /* 0x000fe2000f8efc3f */
[----:B--2345:R-:W-:Y:S11]  /*1500*/  @P0 BRA `(.L_x_17) ;  /* 0x0000000000400947 */ /* 0x03cff60003800000 */
[----:B------:R-:W-:Y:S01]  /*1510*/  MOV R0, 0x0 ;  /* 0x0000000000007802 */ /* 0x000fe20000000f00 */
[----:B------:R-:W-:Y:S01]  /*1520*/  ULDC.64 UR4, c[0x4][0x68] ;  /* 0x01001a0000047ab9 */ /* 0x000fe20000000a00 */
[----:B------:R-:W-:Y:S01]  /*1530*/  ULDC.64 UR6, c[0x4][0x8] ;  /* 0x0100020000067ab9 */ /* 0x000fe20000000a00 */
[----:B------:R-:W-:Y:S01]  /*1540*/  IMAD.U32 R4, RZ, RZ, UR4 ;  /* 0x00000004ff047e24 */ /* 0x000fe2000f8e00ff */
[----:B------:R0:W1:Y:S01]  /*1550*/  LDC.64 R14, c[0x4][R0] ;  /* 0x01000000000e7b82 */ /* 0x0000620000000a00 */
[----:B------:R-:W-:Y:S01]  /*1560*/  IMAD.U32 R5, RZ, RZ, UR5 ;  /* 0x00000005ff057e24 */ /* 0x000fe2000f8e00ff */
[----:B------:R-:W-:Y:S01]  /*1570*/  ULDC.64 UR4, c[0x4][0x70] ;  /* 0x01001c0000047ab9 */ /* 0x000fe20000000a00 */
[----:B------:R-:W-:Y:S02]  /*1580*/  IMAD.U32 R10, RZ, RZ, UR6 ;  /* 0x00000006ff0a7e24 */ /* 0x000fe4000f8e00ff */
[----:B------:R-:W-:Y:S02]  /*1590*/  IMAD.U32 R6, RZ, RZ, UR4 ;  /* 0x00000004ff067e24 */ /* 0x000fe4000f8e00ff */
[----:B------:R-:W-:-:S02]  /*15a0*/  IMAD.U32 R7, RZ, RZ, UR5 ;  /* 0x00000005ff077e24 */ /* 0x000fc4000f8e00ff */
[----:B------:R-:W-:Y:S02]  /*15b0*/  IMAD.U32 R11, RZ, RZ, UR7 ;  /* 0x00000007ff0b7e24 */ /* 0x000fe4000f8e00ff */
[----:B------:R-:W-:Y:S02]  /*15c0*/  IMAD.MOV.U32 R8, RZ, RZ, 0x1e1 ;  /* 0x000001e1ff087424 */ /* 0x000fe400078e00ff */
[----:B------:R-:W-:Y:S02]  /*15d0*/  IMAD.MOV.U32 R12, RZ, RZ, 0x1 ;  /* 0x00000001ff0c7424 */ /* 0x000fe400078e00ff */
[----:B0-----:R-:W-:-:S07]  /*15e0*/  IMAD.MOV.U32 R13, RZ, RZ, RZ ;  /* 0x000000ffff0d7224 */ /* 0x001fce00078e00ff */
[----:B------:R-:W-:-:S07]  /*15f0*/  LEPC R20, `(.L_x_17) ;  /* 0x000000001014794e */ /* 0x000fce0000000000 */
[----:B-1---5:R-:W-:Y:S05]  /*1600*/  CALL.ABS.NOINC R14 ;  /* 0x000000000e007343 */ /* 0x022fea0003c00000 */
.L_x_17:
[----:B------:R-:W-:-:S13]  /*1610*/  ISETP.NE.AND P0, PT, R103, 0x3, PT ;  /* 0x000000036700780c */ /* 0x000fda0003f05270 */
[----:B------:R-:W-:Y:S05]  /*1620*/  @!P0 BRA `(.L_x_18) ;  /* 0x0000000000048947 */ /* 0x000fea0003800000 */
[----:B------:R-:W-:Y:S01]  /*1630*/  BPT.TRAP 0x1 ;  /* 0x000000040000795c */ /* 0x000fe20000300000 */
.L_x_18:
[----:B------:R-:W0:Y:S01]  /*1640*/  S2UR UR5, SR_CgaCtaId ;  /* 0x00000000000579c3 */ /* 0x000e220000008800 */
[----:B------:R-:W-:Y:S01]  /*1650*/  UMOV UR4, 0x400 ;  /* 0x0000040000047882 */ /* 0x000fe20000000000 */
[----:B------:R-:W-:Y:S02]  /*1660*/  IMAD.U32 R0, RZ, RZ, UR40 ;  /* 0x00000028ff007e24 */ /* 0x000fe4000f8e00ff */
[----:B------:R-:W-:-:S03]  /*1670*/  IMAD.U32 R3, RZ, RZ, UR41 ;  /* 0x00000029ff037e24 */ /* 0x000fc6000f8e00ff */
[----:B------:R-:W-:Y:S01]  /*1680*/  SHF.L.U32 R0, R0, 0x1f, RZ ;  /* 0x0000001f00007819 */ /* 0x000fe200000006ff */
[----:B0-----:R-:W-:-:S06]  /*1690*/  ULEA UR4, UR5, UR4, 0x18 ;  /* 0x0000000405047291 */ /* 0x001fcc000f8ec03f */
[----:B------:R-:W-:-:S04]  /*16a0*/  IMAD.U32 R6, RZ, RZ, UR4 ;  /* 0x00000004ff067e24 */ /* 0x000fc8000f8e00ff */
[----:B------:R-:W-:-:S04]  /*16b0*/  IMAD R3, R3, 0x8, R6 ;  /* 0x0000000803037824 */ /* 0x000fc800078e0206 */
[----:B------:R0:W1:Y:S01]  /*16c0*/  SYNCS.PHASECHK.TRANS64.TRYWAIT P1, [R3+URZ], R0 ;  /* 0x00000000030075a7 */ /* 0x000062000802017f */
[----:B------:R-:W-:Y:S05]  /*16d0*/  @!P0 BRA `(.L_x_19) ;  /* 0x0000000000048947 */ /* 0x000fea0003800000 */
[----:B------:R-:W-:Y:S01]  /*16e0*/  BPT.TRAP 0x1 ;  /* 0x000000040000795c */ /* 0x000fe20000300000 */
.L_x_19:
[----:B------:R-:W-:-:S05]  /*16f0*/  IMAD.U32 R4, RZ, RZ, UR44 ;  /* 0x0000002cff047e24 */ /* 0x000fca000f8e00ff */
[----:B------:R-:W-:Y:S01]  /*1700*/  ISETP.GE.AND P2, PT, R4, 0x1, PT ;  /* 0x000000010400780c */ /* 0x000fe20003f46270 */
[----:B-1----:R-:W-:-:S12]  /*1710*/  @P1 BRA `(.L_x_20) ;  /* 0x0000000000081947 */ /* 0x002fd80003800000 */
[----:B------:R-:W1:Y:S02]  /*1720*/  SYNCS.PHASECHK.TRANS64.TRYWAIT P1, [R3+URZ], R0 ;  /* 0x00000000030075a7 */ /* 0x000e64000802017f */
[----:B-1----:R-:W-:Y:S05]  /*1730*/  @!P1 BRA `(.L_x_21) ;  /* 0x0000006400549947 */ /* 0x002fea0003800000 */
.L_x_20:
[----:B------:R-:W-:Y:S05]  /*1740*/  WARPSYNC.ALL ;  /* 0x0000000000007948 */ /* 0x000fea0003800000 */
[----:B------:R-:W-:Y:S01]  /*1750*/  R2UR UR4, R6 ;  /* 0x00000000060472ca */ /* 0x000fe200000e0000 */
[----:B------:R-:W-:Y:S01]  /*1760*/  ULEA UR5, UR41, UR45, 0xa ;  /* 0x0000002d29057291 */ /* 0x000fe2000f8e503f */
[----:B------:R-:W-:Y:S01]  /*1770*/  WARPGROUP.ARRIVE ;  /* 0x00000000000079c5 */ /* 0x000fe20000000000 */
[----:B------:R-:W-:Y:S01]  /*1780*/  UMOV UR9, 0x40000040 ;  /* 0x4000004000097882 */ /* 0x000fe20000000000 */
[----:B------:R-:W-:-:S04]  /*1790*/  UMOV UR11, 0x40000040 ;  /* 0x40000040000b7882 */ /* 0x000fc80000000000 */
[----:B------:R-:W-:-:S05]  /*17a0*/  UMOV UR8, UR5 ;  /* 0x0000000500087c82 */ /* 0x000fca0008000000 */
[----:B------:R-:W-:-:S04]  /*17b0*/  UIADD3 UR4, UR4, 0x10100, URZ ;  /* 0x0001010004047890 */ /* 0x000fc8000fffe03f */
[----:B------:R-:W-:-:S04]  /*17c0*/  USHF.R.U32.HI UR4, URZ, 0x4, UR4 ;  /* 0x000000043f047899 */ /* 0x000fc80008011604 */
[----:B------:R-:W-:-:S04]  /*17d0*/  ULOP3.LUT UR4, UR4, 0x3fff, URZ, 0xc0, !UPT ;  /* 0x00003fff04047892 */ /* 0x000fc8000f8ec03f */
[----:B------:R-:W-:-:S04]  /*17e0*/  ULOP3.LUT UR4, UR4, 0x10000, URZ, 0xfc, !UPT ;  /* 0x0001000004047892 */ /* 0x000fc8000f8efc3f */
[----:B------:R-:W-:-:S07]  /*17f0*/  ULEA UR6, UR41, UR4, 0xa ;  /* 0x0000000429067291 */ /* 0x000fce000f8e503f */
[----:B------:R-:W-:Y:S02]  /*1800*/  UMOV UR10, UR6 ;  /* 0x00000006000a7c82 */ /* 0x000fe40008000000 */
[----:B------:R-:W-:Y:S01]  /*1810*/  HGMMA.64x128x16.F32 R24, gdesc[UR8], RZ, !UPT, gsb0 ;  /* 0x01e00000081879f0 */ /* 0x000fe2000c0008ff */
[----:B------:R-:W-:Y:S02]  /*1820*/  UIADD3 UR8, UR5, 0x2, URZ ;  /* 0x0000000205087890 */ /* 0x000fe4000fffe03f */
[----:B------:R-:W-:Y:S01]  /*1830*/  UIADD3 UR10, UR6, 0x2, URZ ;  /* 0x00000002060a7890 */ /* 0x000fe2000fffe03f */
[----:B------:R-:W-:Y:S01]  /*1840*/  UMOV UR9, 0x40000040 ;  /* 0x4000004000097882 */ /* 0x000fe20000000000 */
[----:B------:R-:W-:Y:S01]  /*1850*/  UMOV UR11, 0x40000040 ;  /* 0x40000040000b7882 */ /* 0x000fe20000000000 */
[----:B------:R-:W-:Y:S02]  /*1860*/  WARPGROUP.DEPBAR.LE gsb0, 0x0 ;  /* 0x00008000000079c5 */ /* 0x000fe40000010000 */
[----:B------:R-:W-:-:S06]  /*1870*/  WARPGROUP.ARRIVE ;  /* 0x00000000000079c5 */ /* 0x000fcc0000000000 */
[----:B------:R-:W-:Y:S01]  /*1880*/  HGMMA.64x128x16.F32 R24, gdesc[UR8], R24, gsb0 ;  /* 0x01e00000081879f0 */ /* 0x000fe20008000818 */
        /* <DEDUP_REMOVED lines=13> */
[----:B------:R-:W-:Y:S03]  /*1960*/  HGMMA.64x128x16.F32 R24, gdesc[UR8], R24, gsb0 ;  /* 0x01e00000081879f0 */ /* 0x000fe60008000818 */
[----:B------:R-:W-:Y:S02]  /*1970*/  WARPGROUP.DEPBAR.LE gsb0, 0x0 ;  /* 0x00008000000079c5 */ /* 0x000fe40000010000 */
[----:B------:R-:W-:Y:S05]  /*1980*/  @!P2 BRA `(.L_x_22) ;  /* 0x000000040028a947 */ /* 0x000fea0003800000 */
[----:B------:R-:W-:Y:S01]  /*1990*/  UIADD3 UR5, UR41, 0x1, URZ ;  /* 0x0000000129057890 */ /* 0x000fe2000fffe03f */
[----:B01----:R-:W-:Y:S02]  /*19a0*/  IMAD.U32 R0, RZ, RZ, UR44 ;  /* 0x0000002cff007e24 */ /* 0x003fe4000f8e00ff */
[----:B------:R-:W-:Y:S01]  /*19b0*/  IMAD.U32 R3, RZ, RZ, UR41 ;  /* 0x00000029ff037e24 */ /* 0x000fe2000f8e00ff */
[----:B------:R-:W-:-:S04]  /*19c0*/  UISETP.NE.AND UP0, UPT, UR5, 0x4, UPT ;  /* 0x000000040500788c */ /* 0x000fc8000bf05270 */
[----:B------:R-:W-:Y:S02]  /*19d0*/  USEL UR6, URZ, 0x1, UP0 ;  /* 0x000000013f067887 */ /* 0x000fe40008000000 */
[----:B------:R-:W-:Y:S02]  /*19e0*/  USEL UR5, UR5, URZ, UP0 ;  /* 0x0000003f05057287 */ /* 0x000fe40008000000 */
[----:B------:R-:W-:-:S06]  /*19f0*/  ULOP3.LUT UR6, UR40, UR6, URZ, 0x3c, !UPT ;  /* 0x0000000628067292 */ /* 0x000fcc000f8e3c3f */
[----:B------:R-:W-:-:S07]  /*1a00*/  IMAD.U32 R7, RZ, RZ, UR6 ;  /* 0x00000006ff077e24 */ /* 0x000fce000f8e00ff */
.L_x_29:
[----:B------:R-:W-:Y:S05]  /*1a10*/  @!P0 BRA `(.L_x_23) ;  /* 0x0000000000048947 */ /* 0x000fea0003800000 */
[----:B------:R-:W-:Y:S01]  /*1a20*/  BPT.TRAP 0x1 ;  /* 0x000000040000795c */ /* 0x000fe20000300000 */
.L_x_23:
[----:B------:R-:W0:Y:S01]  /*1a30*/  S2UR UR7, SR_CgaCtaId ;  /* 0x00000000000779c3 */ /* 0x000e220000008800 */
[----:B------:R-:W-:Y:S01]  /*1a40*/  UMOV UR6, 0x400 ;  /* 0x0000040000067882 */ /* 0x000fe20000000000 */
[----:B------:R-:W-:Y:S01]  /*1a50*/  IMAD.U32 R5, RZ, RZ, UR5 ;  /* 0x00000005ff057e24 */ /* 0x000fe2000f8e00ff */
[----:B------:R-:W-:Y:S01]  /*1a60*/  SHF.L.U32 R4, R7, 0x1f, RZ ;  /* 0x0000001f07047819 */ /* 0x000fe200000006ff */
[----:B0-----:R-:W-:-:S06]  /*1a70*/  ULEA UR6, UR7, UR6, 0x18 ;  /* 0x0000000607067291 */ /* 0x001fcc000f8ec03f */
[----:B------:R-:W-:-:S04]  /*1a80*/  IMAD.U32 R6, RZ, RZ, UR6 ;  /* 0x00000006ff067e24 */ /* 0x000fc8000f8e00ff */
[----:B------:R-:W-:-:S04]  /*1a90*/  IMAD R5, R5, 0x8, R6 ;  /* 0x0000000805057824 */ /* 0x000fc800078e0206 */
[----:B------:R0:W1:Y:S01]  /*1aa0*/  SYNCS.PHASECHK.TRANS64.TRYWAIT P1, [R5+URZ], R4 ;  /* 0x00000004050075a7 */ /* 0x000062000802017f */
[----:B------:R-:W-:Y:S05]  /*1ab0*/  @!P0 BRA `(.L_x_24) ;  /* 0x0000000000048947 */ /* 0x000fea0003800000 */
[----:B------:R-:W-:Y:S01]  /*1ac0*/  BPT.TRAP 0x1 ;  /* 0x000000040000795c */ /* 0x000fe20000300000 */
.L_x_24:
[----:B-1----:R-:W-:Y:S05]  /*1ad0*/  @P1 BRA `(.L_x_25) ;  /* 0x0000000000081947 */ /* 0x002fea0003800000 */
[----:B------:R-:W1:Y:S02]  /*1ae0*/  SYNCS.PHASECHK.TRANS64.TRYWAIT P1, [R5+URZ], R4 ;  /* 0x00000004050075a7 */ /* 0x000e64000802017f */
[----:B-1----:R-:W-:Y:S05]  /*1af0*/  @!P1 BRA `(.L_x_26) ;  /* 0x0000006000789947 */ /* 0x002fea0003800000 */
.L_x_25:
[----:B------:R-:W-:Y:S01]  /*1b00*/  ULEA UR6, UR5, UR45, 0xa ;  /* 0x0000002d05067291 */ /* 0x000fe2000f8e503f */
[----:B------:R-:W-:Y:S01]  /*1b10*/  WARPGROUP.ARRIVE ;  /* 0x00000000000079c5 */ /* 0x000fe20000000000 */
[----:B------:R-:W-:Y:S01]  /*1b20*/  ULEA UR7, UR5, UR4, 0xa ;  /* 0x0000000405077291 */ /* 0x000fe2000f8e503f */
[----:B------:R-:W-:Y:S01]  /*1b30*/  UMOV UR9, 0x40000040 ;  /* 0x4000004000097882 */ /* 0x000fe20000000000 */
[----:B------:R-:W-:-:S03]  /*1b40*/  UMOV UR11, 0x40000040 ;  /* 0x40000040000b7882 */ /* 0x000fc60000000000 */
[----:B------:R-:W-:Y:S02]  /*1b50*/  UMOV UR8, UR6 ;  /* 0x0000000600087c82 */ /* 0x000fe40008000000 */
[----:B------:R-:W-:Y:S02]  /*1b60*/  UMOV UR10, UR7 ;  /* 0x00000007000a7c82 */ /* 0x000fe40008000000 */
[----:B------:R-:W-:Y:S01]  /*1b70*/  HGMMA.64x128x16.F32 R24, gdesc[UR8], R24, gsb0 ;  /* 0x01e00000081879f0 */ /* 0x000fe20008000818 */
[----:B------:R-:W-:Y:S02]  /*1b80*/  UIADD3 UR8, UR6, 0x2, URZ ;  /* 0x0000000206087890 */ /* 0x000fe4000fffe03f */
[----:B------:R-:W-:Y:S01]  /*1b90*/  UIADD3 UR10, UR7, 0x2, URZ ;  /* 0x00000002070a7890 */ /* 0x000fe2000fffe03f */
[----:B------:R-:W-:Y:S01]  /*1ba0*/  UMOV UR9, 0x40000040 ;  /* 0x4000004000097882 */ /* 0x000fe20000000000 */
[----:B------:R-:W-:Y:S01]  /*1bb0*/  UMOV UR11, 0x40000040 ;  /* 0x40000040000b7882 */ /* 0x000fe20000000000 */
[----:B------:R-:W-:-:S02]  /*1bc0*/  WARPGROUP.DEPBAR.LE gsb0, 0x0 ;  /* 0x00008000000079c5 */ /* 0x000fc40000010000 */
        /* <DEDUP_REMOVED lines=18> */
[----:B------:R-:W-:Y:S01]  /*1cf0*/  BPT.TRAP 0x1 ;  /* 0x000000040000795c */ /* 0x000fe20000300000 */
.L_x_27:
[----:B------:R-:W-:-:S13]  /*1d00*/  ISETP.NE.AND P1, PT, R102, RZ, PT ;  /* 0x000000ff6600720c */ /* 0x000fda0003f25270 */
[----:B01----:R-:W-:-:S04]  /*1d10*/  @P1 IMAD R4, R3, 0x8, R6 ;  /* 0x0000000803041824 */ /* 0x003fc800078e0206 */
[----:B------:R-:W-:-:S05]  /*1d20*/  @P1 VIADD R4, R4, 0x20 ;  /* 0x0000002004041836 */ /* 0x000fca0000000000 */
[----:B------:R-:W-:-:S04]  /*1d30*/  @P1 PRMT R4, R19, 0x654, R4 ;  /* 0x0000065413041816 */ /* 0x000fc80000000004 */
[----:B------:R0:W-:Y:S01]  /*1d40*/  @P1 SYNCS.ARRIVE.TRANS64.RED.A1T0 RZ, [R4+URZ], RZ ;  /* 0x000000ff04ff19a7 */ /* 0x0001e2000810043f */
[----:B------:R-:W-:-:S13]  /*1d50*/  ISETP.GT.U32.AND P1, PT, R18, 0x1, PT ;  /* 0x000000011200780c */ /* 0x000fda0003f24070 */
[----:B0-----:R-:W-:Y:S05]  /*1d60*/  @P1 BRA `(.L_x_28) ;  /* 0x0000000000041947 */ /* 0x001fea0003800000 */
[----:B------:R-:W-:Y:S01]  /*1d70*/  BPT.TRAP 0x1 ;  /* 0x000000040000795c */ /* 0x000fe20000300000 */
.L_x_28:
[----:B------:R-:W-:Y:S01]  /*1d80*/  UIADD3 UR5, UR5, 0x1, URZ ;  /* 0x0000000105057890 */ /* 0x000fe2000fffe03f */
[C---:B------:R-:W-:Y:S01]  /*1d90*/  ISETP.GT.AND P2, PT, R0.reuse, 0x1, PT ;  /* 0x000000010000780c */ /* 0x040fe20003f44270 */
[----:B------:R-:W-:Y:S02]  /*1da0*/  VIADD R3, R3, 0x1 ;  /* 0x0000000103037836 */ /* 0x000fe40000000000 */
[----:B------:R-:W-:Y:S01]  /*1db0*/  UISETP.NE.AND UP0, UPT, UR5, 0x4, UPT ;  /* 0x000000040500788c */ /* 0x000fe2000bf05270 */
[----:B------:R-:W-:Y:S02]  /*1dc0*/  VIADD R0, R0, 0xffffffff ;  /* 0xffffffff00007836 */ /* 0x000fe40000000000 */
[C---:B------:R-:W-:Y:S01]  /*1dd0*/  ISETP.NE.AND P1, PT, R3.reuse, 0x4, PT ;  /* 0x000000040300780c */ /* 0x040fe20003f25270 */
[----:B------:R-:W-:Y:S02]  /*1de0*/  USEL UR6, URZ, 0x1, UP0 ;  /* 0x000000013f067887 */ /* 0x000fe40008000000 */
[----:B------:R-:W-:Y:S01]  /*1df0*/  USEL UR5, UR5, URZ, UP0 ;  /* 0x0000003f05057287 */ /* 0x000fe20008000000 */
[----:B------:R-:W-:-:S03]  /*1e00*/  SEL R3, R3, RZ, P1 ;  /* 0x000000ff03037207 */ /* 0x000fc60000800000 */
[----:B------:R-:W-:Y:S01]  /*1e10*/  LOP3.LUT R7, R7, UR6, RZ, 0x3c, !PT ;  /* 0x0000000607077c12 */ /* 0x000fe2000f8e3cff */
[----:B------:R-:W-:Y:S07]  /*1e20*/  @P2 BRA `(.L_x_29) ;  /* 0xfffffff800f82947 */ /* 0x000fee000383ffff */
.L_x_22:
[----:B01----:R-:W0:Y:S02]  /*1e30*/  LDC R0, c[0x0][0x28c] ;  /* 0x0000a300ff007b82 */ /* 0x003e240000000800 */
[----:B0-----:R-:W-:-:S13]  /*1e40*/  ISETP.GE.AND P1, PT, R0, 0x1, PT ;  /* 0x000000010000780c */ /* 0x001fda0003f26270 */
[----:B------:R-:W-:Y:S05]  /*1e50*/  @!P1 BRA `(.L_x_30) ;  /* 0x0000000000389947 */ /* 0x000fea0003800000 */
[----:B------:R-:W-:Y:S05]  /*1e60*/  @!P0 BRA `(.L_x_31) ;  /* 0x0000000000048947 */ /* 0x000fea0003800000 */
[----:B------:R-:W-:Y:S01]  /*1e70*/  BPT.TRAP 0x1 ;  /* 0x000000040000795c */ /* 0x000fe20000300000 */
.L_x_31:
[----:B------:R-:W-:-:S13]  /*1e80*/  ISETP.NE.AND P0, PT, R102, RZ, PT ;  /* 0x000000ff6600720c */ /* 0x000fda0003f05270 */
[----:B------:R-:W-:-:S05]  /*1e90*/  VOTEU.ANY UP0, P0 ;  /* 0x00000000003f7886 */ /* 0x000fca0000000100 */
[----:B------:R-:W-:-:S06]  /*1ea0*/  @UP0 UIADD3 UR4, UR44, UR41, URZ ;  /* 0x000000292c040290 */ /* 0x000fcc000fffe03f */
[----:B------:R-:W-:-:S04]  /*1eb0*/  IMAD.U32 R0, RZ, RZ, UR4 ;  /* 0x00000004ff007e24 */ /* 0x000fc8000f8e00ff */
[----:B------:R-:W-:-:S05]  /*1ec0*/  @P0 IMAD.SHL.U32 R0, R0, 0x8, RZ ;  /* 0x0000000800000824 */ /* 0x000fca00078e00ff */
[----:B------:R-:W-:-:S04]  /*1ed0*/  @P0 LOP3.LUT R0, R0, 0x18, RZ, 0xc0, !PT ;  /* 0x0000001800000812 */ /* 0x000fc800078ec0ff */
[----:B------:R-:W-:-:S04]  /*1ee0*/  @P0 IADD3 R0, R6, 0x20, R0 ;  /* 0x0000002006000810 */ /* 0x000fc80007ffe000 */
[----:B------:R-:W-:-:S04]  /*1ef0*/  @P0 PRMT R0, R19, 0x654, R0 ;  /* 0x0000065413000816 */ /* 0x000fc80000000000 */
[----:B------:R0:W-:Y:S01]  /*1f00*/  @P0 SYNCS.ARRIVE.TRANS64.RED.A1T0 RZ, [R0+URZ], RZ ;  /* 0x000000ff00ff09a7 */ /* 0x0001e2000810043f */
[----:B------:R-:W-:-:S13]  /*1f10*/  ISETP.GT.U32.AND P0, PT, R18, 0x1, PT ;  /* 0x000000011200780c */ /* 0x000fda0003f04070 */
[----:B0-----:R-:W-:Y:S05]  /*1f20*/  @P0 BRA `(.L_x_30) ;  /* 0x0000000000040947 */ /* 0x001fea0003800000 */
[----:B------:R-:W-:Y:S01]  /*1f30*/  BPT.TRAP 0x1 ;  /* 0x000000040000795c */ /* 0x000fe20000300000 */
.L_x_30:
[----:B------:R-:W-:Y:S01]  /*1f40*/  IMAD.SHL.U32 R3, R100, 0x80, RZ ;  /* 0x0000008064037824 */ /* 0x000fe200078e00ff */
[----:B------:R-:W-:Y:S01]  /*1f50*/  ULDC UR6, c[0x0][0x288] ;  /* 0x0000a20000067ab9 */ /* 0x000fe20000000800 */
[----:B------:R-:W-:Y:S01]  /*1f60*/  SHF.R.S32.HI R15, RZ, 0x1f, R99 ;  /* 0x0000001fff0f7819 */ /* 0x000fe20000011463 */
[----:B------:R-:W-:Y:S01]  /*1f70*/  IMAD.SHL.U32 R7, R101, 0x80, RZ ;  /* 0x0000008065077824 */ /* 0x000fe200078e00ff */
[----:B------:R-:W-:Y:S01]  /*1f80*/  ULDC.64 UR4, c[0x0][0x5d0] ;  /* 0x0001740000047ab9 */ /* 0x000fe20000000a00 */
[----:B------:R-:W-:Y:S01]  /*1f90*/  LOP3.LUT R8, R3, 0x6, R94, 0xf8, !PT ;  /* 0x0000000603087812 */ /* 0x000fe200078ef85e */
[----:B------:R-:W-:Y:S01]  /*1fa0*/  IMAD.WIDE R100, R101, 0x80, R22 ;  /* 0x0000008065647825 */ /* 0x000fe200078e0216 */
[----:B------:R-:W-:Y:S01]  /*1fb0*/  ISETP.GE.AND P0, PT, R3, UR6, PT ;  /* 0x0000000603007c0c */ /* 0x000fe2000bf06270 */
[----:B------:R-:W-:Y:S01]  /*1fc0*/  ULDC UR6, c[0x0][0x284] ;  /* 0x0000a10000067ab9 */ /* 0x000fe20000000800 */
[----:B------:R-:W-:Y:S01]  /*1fd0*/  SHF.R.S32.HI R9, RZ, 0x1f, R8 ;  /* 0x0000001fff097819 */ /* 0x000fe20000011408 */
[----:B------:R-:W-:Y:S01]  /*1fe0*/  IMAD R0, R15, UR4, RZ ;  /* 0x000000040f007c24 */ /* 0x000fe2000f8e02ff */
[----:B------:R-:W-:-:S03]  /*1ff0*/  ISETP.GE.OR P0, PT, R7, UR6, P0 ;  /* 0x0000000607007c0c */ /* 0x000fc60008706670 */
[C---:B------:R-:W-:Y:S02]  /*2000*/  IMAD R11, R99.reuse, UR5, R0 ;  /* 0x00000005630b7c24 */ /* 0x040fe4000f8e0200 */
[----:B------:R-:W-:Y:S01]  /*2010*/  IMAD.WIDE.U32 R4, R99, UR4, R8 ;  /* 0x0000000463047c25 */ /* 0x000fe2000f8e0008 */
[----:B------:R-:W-:-:S03]  /*2020*/  ULDC.64 UR4, c[0x0][0x5c8] ;  /* 0x0001720000047ab9 */ /* 0x000fc60000000a00 */
[----:B------:R-:W-:Y:S02]  /*2030*/  IMAD R13, R101, UR4, RZ ;  /* 0x00000004650d7c24 */ /* 0x000fe4000f8e02ff */
[----:B------:R-:W-:Y:S02]  /*2040*/  IMAD.IADD R5, R5, 0x1, R11 ;  /* 0x0000000105057824 */ /* 0x000fe400078e020b */
[C---:B------:R-:W-:Y:S02]  /*2050*/  IMAD R13, R100.reuse, UR5, R13 ;  /* 0x00000005640d7c24 */ /* 0x040fe4000f8e020d */
[----:B------:R-:W-:-:S04]  /*2060*/  IMAD.WIDE.U32 R104, R100, UR4, R4 ;  /* 0x0000000464687c25 */ /* 0x000fc8000f8e0004 */
[----:B------:R-:W-:Y:S01]  /*2070*/  IMAD.MOV.U32 R0, RZ, RZ, -0x1 ;  /* 0xffffffffff007424 */ /* 0x000fe200078e00ff */
[----:B------:R-:W-:Y:S06]  /*2080*/  @P0 BRA `(.L_x_32) ;  /* 0x0000004000040947 */ /* 0x000fec0003800000 */
[----:B-----5:R-:W-:Y:S01]  /*2090*/  FSETP.NEU.AND P1, PT, R89, RZ, PT ;  /* 0x000000ff5900720b */ /* 0x020fe20003f2d000 */
[----:B------:R-:W-:Y:S01]  /*20a0*/  IMAD.IADD R4, R93, 0x1, -R3 ;  /* 0x000000015d047824 */ /* 0x000fe200078e0a03 */
[----:B------:R-:W-:Y:S01]  /*20b0*/  BSSY B0, `(.L_x_32) ;  /* 0x00003fe000007945 */ /* 0x000fe20003800000 */
[----:B------:R-:W-:Y:S02]  /*20c0*/  IMAD.IADD R3, R98, 0x1, -R7 ;  /* 0x0000000162037824 */ /* 0x000fe400078e0a07 */
[----:B------:R-:W-:Y:S01]  /*20d0*/  IMAD.IADD R115, R105, 0x1, R13 ;  /* 0x0000000169737824 */ /* 0x000fe200078e020d */
[----:B------:R-:W-:-:S04]  /*20e0*/  ISETP.GT.AND P0, PT, R4, RZ, PT ;  /* 0x000000ff0400720c */ /* 0x000fc80003f04270 */
[----:B------:R-:W-:-:S03]  /*20f0*/  ISETP.GT.AND P3, PT, R3, RZ, P0 ;  /* 0x000000ff0300720c */ /* 0x000fc60000764270 */
[----:B------:R-:W-:Y:S10]  /*2100*/  @!P1 BRA `(.L_x_33) ;  /* 0x0000002c00289947 */ /* 0x000ff40003800000 */
[----:B------:R-:W0:Y:S01]  /*2110*/  LDC.64 R108, c[0x0][0x5b8] ;  /* 0x00016e00ff6c7b82 */ /* 0x000e220000000a00 */
[----:B------:R-:W-:-:S07]  /*2120*/  ULDC.64 UR4, c[0x0][0x5c0] ;  /* 0x0001700000047ab9 */ /* 0x000fce0000000a00 */
[----:B------:R-:W1:Y:S08]  /*2130*/  LDC.64 R110, c[0x0][0x5b0] ;  /* 0x00016c00ff6e7b82 */ /* 0x000e700000000a00 */
[----:B------:R-:W2:Y:S01]  /*2140*/  LDC.64 R112, c[0x0][0x5a8] ;  /* 0x00016a00ff707b82 */ /* 0x000ea20000000a00 */
[-C--:B0-----:R-:W-:Y:S02]  /*2150*/  IMAD R6, R15, R108.reuse, RZ ;  /* 0x0000006c0f067224 */ /* 0x081fe400078e02ff */
[----:B------:R-:W-:-:S04]  /*2160*/  IMAD.WIDE.U32 R106, R99, R108, R8 ;  /* 0x0000006c636a7225 */ /* 0x000fc800078e0008 */
[----:B------:R-:W-:Y:S02]  /*2170*/  IMAD R105, R99, R109, R6 ;  /* 0x0000006d63697224 */ /* 0x000fe400078e0206 */
[-C--:B-1----:R-:W-:Y:S02]  /*2180*/  IMAD R5, R101, R110.reuse, RZ ;  /* 0x0000006e65057224 */ /* 0x082fe400078e02ff */
[----:B------:R-:W-:Y:S02]  /*2190*/  IMAD.IADD R13, R107, 0x1, R105 ;  /* 0x000000016b0d7824 */ /* 0x000fe400078e0269 */
[----:B------:R-:W-:Y:S02]  /*21a0*/  IMAD.MOV.U32 R12, RZ, RZ, R106 ;  /* 0x000000ffff0c7224 */ /* 0x000fe400078e006a */
[C---:B------:R-:W-:Y:S02]  /*21b0*/  IMAD R109, R100.reuse, R111, R5 ;  /* 0x0000006f646d7224 */ /* 0x040fe400078e0205 */
[----:B------:R-:W-:-:S04]  /*21c0*/  IMAD.WIDE.U32 R6, R100, R110, R12 ;  /* 0x0000006e64067225 */ /* 0x000fc800078e000c */
[----:B------:R-:W-:Y:S01]  /*21d0*/  IMAD.IADD R5, R7, 0x1, R109 ;  /* 0x0000000107057824 */ /* 0x000fe200078e026d */
[----:B--2---:R-:W-:-:S04]  /*21e0*/  LEA R14, P1, R6, R112, 0x1 ;  /* 0x00000070060e7211 */ /* 0x004fc800078208ff */
[----:B------:R-:W-:-:S05]  /*21f0*/  LEA.HI.X R15, R6, R113, R5, 0x1, P1 ;  /* 0x00000071060f7211 */ /* 0x000fca00008f0c05 */
[----:B------:R0:W2:Y:S01]  /*2200*/  @P3 LDG.E.LTC128B.U16 R5, desc[UR38][R14.64] ;  /* 0x000000260e053981 */ /* 0x0000a2000c1e1520 */
[----:B------:R-:W-:Y:S01]  /*2210*/  IMAD.WIDE.U32 R6, R100, R110, R8 ;  /* 0x0000006e64067225 */ /* 0x000fe200078e0008 */
[----:B------:R-:W-:Y:S03]  /*2220*/  BSSY B1, `(.L_x_34) ;  /* 0x0000013000017945 */ /* 0x000fe60003800000 */
[----:B------:R-:W-:Y:S02]  /*2230*/  IMAD.IADD R7, R109, 0x1, R7 ;  /* 0x000000016d077824 */ /* 0x000fe400078e0207 */
[----:B------:R-:W-:Y:S01]  /*2240*/  IMAD.WIDE.U32 R20, R99, R108, R6 ;  /* 0x0000006c63147225 */ /* 0x000fe200078e0006 */
[----:B0-----:R-:W-:-:S03]  /*2250*/  SHF.L.U64.HI R15, R110, 0x3, R111 ;  /* 0x000000036e0f7819 */ /* 0x001fc6000001026f */
[----:B------:R-:W-:Y:S01]  /*2260*/  IMAD.IADD R7, R105, 0x1, R21 ;  /* 0x0000000169077824 */ /* 0x000fe200078e0215 */
[----:B------:R-:W-:Y:S01]  /*2270*/  LEA R6, P4, R20, R112, 0x1 ;  /* 0x0000007014067211 */ /* 0x000fe200078808ff */
[----:B------:R-:W-:-:S03]  /*2280*/  IMAD.SHL.U32 R14, R110, 0x8, RZ ;  /* 0x000000086e0e7824 */ /* 0x000fc600078e00ff */
[----:B------:R-:W-:Y:S01]  /*2290*/  LEA.HI.X R7, R20, R113, R7, 0x1, P4 ;  /* 0x0000007114077211 */ /* 0x000fe200020f0c07 */
[----:B--2---:R-:W-:-:S05]  /*22a0*/  HADD2.F32 R10, -RZ, R5.H0_H0 ;  /* 0x20000005ff0a7230 */ /* 0x004fca0000004100 */
[----:B------:R-:W-:Y:S01]  /*22b0*/  FMUL R11, R10, R89 ;  /* 0x000000590a0b7220 */ /* 0x000fe20000400000 */
[----:B------:R-:W-:-:S03]  /*22c0*/  LEA R10, P1, R104, UR4, 0x1 ;  /* 0x00000004680a7c11 */ /* 0x000fc6000f8208ff */
[----:B------:R-:W-:Y:S01]  /*22d0*/  FFMA R24, R24, R88, R11 ;  /* 0x0000005818187223 */ /* 0x000fe2000000000b */
[----:B------:R-:W-:Y:S02]  /*22e0*/  LEA.HI.X R11, R104, UR5, R115, 0x1, P1 ;  /* 0x00000005680b7c11 */ /* 0x000fe400088f0c73 */
[----:B------:R-:W-:Y:S02]  /*22f0*/  ISETP.GT.AND P1, PT, R4, 0x1, PT ;  /* 0x000000010400780c */ /* 0x000fe40003f24270 */
[----:B------:R-:W-:Y:S02]  /*2300*/  F2FP.F16.F32.PACK_AB R24, RZ, R24 ;  /* 0x00000018ff18723e */ /* 0x000fe400000000ff */
[----:B------:R-:W-:-:S03]  /*2310*/  ISETP.GT.AND P2, PT, R3, RZ, P1 ;  /* 0x000000ff0300720c */ /* 0x000fc60000f44270 */
[----:B------:R0:W-:Y:S10]  /*2320*/  @P3 STG.E.U16 desc[UR38][R10.64], R24 ;  /* 0x000000180a003986 */ /* 0x0001f4000c101526 */
[----:B------:R-:W-:Y:S05]  /*2330*/  @!P2 BRA `(.L_x_35) ;  /* 0x000000000004a947 */ /* 0x000fea0003800000 */
[----:B------:R1:W5:Y:S02]  /*2340*/  LDG.E.LTC128B.U16 R5, desc[UR38][R6.64+0x2] ;  /* 0x0000022606057981 */ /* 0x000364000c1e1520 */
.L_x_35:
[----:B------:R-:W-:Y:S05]  /*2350*/  BSYNC B1 ;  /* 0x0000000000017941 */ /* 0x000fea0003800000 */
.L_x_34:
[----:B-----5:R-:W-:Y:S01]  /*2360*/  HADD2.F32 R12, -RZ, R5.H0_H0 ;  /* 0x20000005ff0c7230 */ /* 0x020fe20000004100 */
[----:B------:R-:W-:Y:S01]  /*2370*/  ISETP.GT.AND P0, PT, R3, 0x8, P0 ;  /* 0x000000080300780c */ /* 0x000fe20000704270 */
[----:B------:R-:W-:Y:S01]  /*2380*/  IMAD.WIDE.U32 R20, R100, R110, R14 ;  /* 0x0000006e64147225 */ /* 0x000fe200078e000e */
[----:B0-----:R-:W-:-:S03]  /*2390*/  PRMT R24, R5, 0x7610, R24 ;  /* 0x0000761005187816 */ /* 0x001fc60000000018 */
[----:B------:R-:W-:Y:S01]  /*23a0*/  FMUL R12, R12, R89 ;  /* 0x000000590c0c7220 */ /* 0x000fe20000400000 */
[----:B------:R-:W-:Y:S01]  /*23b0*/  IMAD.IADD R109, R109, 0x1, R21 ;  /* 0x000000016d6d7824 */ /* 0x000fe200078e0215 */
[----:B------:R-:W-:Y:S02]  /*23c0*/  IADD3 R106, P3, R106, R20, RZ ;  /* 0x000000146a6a7210 */ /* 0x000fe40007f7e0ff */
[----:B------:R-:W-:-:S03]  /*23d0*/  FFMA R12, R25, R88, R12 ;  /* 0x00000058190c7223 */ /* 0x000fc6000000000c */
[----:B------:R-:W-:Y:S01]  /*23e0*/  IMAD.X R13, R109, 0x1, R13, P3 ;  /* 0x000000016d0d7824 */ /* 0x000fe200018e060d */
[C---:B------:R-:W-:Y:S02]  /*23f0*/  LEA R14, P3, R106.reuse, R112, 0x1 ;  /* 0x000000706a0e7211 */ /* 0x040fe400078608ff */
[----:B------:R-:W-:Y:S02]  /*2400*/  F2FP.F16.F32.PACK_AB R12, RZ, R12 ;  /* 0x0000000cff0c723e */ /* 0x000fe400000000ff */
[----:B------:R-:W-:Y:S02]  /*2410*/  LEA.HI.X R15, R106, R113, R13, 0x1, P3 ;  /* 0x000000716a0f7211 */ /* 0x000fe400018f0c0d */
[----:B------:R-:W-:-:S05]  /*2420*/  PRMT R21, R12, 0x7610, R21 ;  /* 0x000076100c157816 */ /* 0x000fca0000000015 */
[----:B------:R0:W-:Y:S04]  /*2430*/  @P2 STG.E.U16 desc[UR38][R10.64+0x2], R21 ;  /* 0x000002150a002986 */ /* 0x0001e8000c101526 */
[----:B------:R-:W2:Y:S01]  /*2440*/  @P0 LDG.E.LTC128B.U16 R24, desc[UR38][R14.64] ;  /* 0x000000260e180981 */ /* 0x000ea2000c1e1520 */
[----:B------:R-:W-:Y:S01]  /*2450*/  IADD3 R20, P2, R8, R20, RZ ;  /* 0x0000001408147210 */ /* 0x000fe20007f5e0ff */
[----:B------:R-:W-:Y:S01]  /*2460*/  BSSY B1, `(.L_x_36) ;  /* 0x0000011000017945 */ /* 0x000fe20003800000 */
[C---:B------:R-:W-:Y:S02]  /*2470*/  SHF.L.U64.HI R13, R90.reuse, 0x1, R91 ;  /* 0x000000015a0d7819 */ /* 0x040fe4000001025b */
[----:B------:R-:W-:Y:S01]  /*2480*/  ISETP.GT.AND P1, PT, R3, 0x8, P1 ;  /* 0x000000080300780c */ /* 0x000fe20000f24270 */
[----:B0-----:R-:W-:Y:S01]  /*2490*/  IMAD.X R21, R9, 0x1, R109, P2 ;  /* 0x0000000109157824 */ /* 0x001fe200010e066d */
[----:B------:R-:W-:Y:S01]  /*24a0*/  LEA R12, P2, R90, R10, 0x1 ;  /* 0x0000000a5a0c7211 */ /* 0x000fe200078408ff */
[----:B------:R-:W-:-:S04]  /*24b0*/  IMAD.WIDE.U32 R20, R99, R108, R20 ;  /* 0x0000006c63147225 */ /* 0x000fc800078e0014 */
[----:B------:R-:W-:Y:S02]  /*24c0*/  IMAD.X R13, R13, 0x1, R11, P2 ;  /* 0x000000010d0d7824 */ /* 0x000fe400010e060b */
[----:B------:R-:W-:Y:S02]  /*24d0*/  IMAD.IADD R9, R105, 0x1, R21 ;  /* 0x0000000169097824 */ /* 0x000fe400078e0215 */
[----:B--2---:R-:W-:-:S05]  /*24e0*/  HADD2.F32 R8, -RZ, R24.H0_H0 ;  /* 0x20000018ff087230 */ /* 0x004fca0000004100 */
[----:B------:R-:W-:Y:S01]  /*24f0*/  FMUL R5, R8, R89 ;  /* 0x0000005908057220 */ /* 0x000fe20000400000 */
[----:B------:R-:W-:-:S03]  /*2500*/  LEA R8, P3, R20, R112, 0x1 ;  /* 0x0000007014087211 */ /* 0x000fc600078608ff */
[----:B------:R-:W-:Y:S01]  /*2510*/  FFMA R5, R26, R88, R5 ;  /* 0x000000581a057223 */ /* 0x000fe20000000005 */
[----:B------:R-:W-:-:S04]  /*2520*/  LEA.HI.X R9, R20, R113, R9, 0x1, P3 ;  /* 0x0000007114097211 */ /* 0x000fc800018f0c09 */
[----:B------:R-:W-:-:S05]  /*2530*/  F2FP.F16.F32.PACK_AB R5, RZ, R5 ;  /* 0x00000005ff05723e */ /* 0x000fca00000000ff */
[----:B------:R0:W-:Y:S01]  /*2540*/  @P0 STG.E.U16 desc[UR38][R12.64], R5 ;  /* 0x000000050c000986 */ /* 0x0001e2000c101526 */
[----:B------:R-:W-:Y:S05]  /*2550*/  @!P1 BRA `(.L_x_37) ;  /* 0x0000000000049947 */ /* 0x000fea0003800000 */
[----:B------:R2:W5:Y:S02]  /*2560*/  LDG.E.LTC128B.U16 R24, desc[UR38][R8.64+0x2] ;  /* 0x0000022608187981 */ /* 0x000564000c1e1520 */
.L_x_37:
[----:B------:R-:W-:Y:S05]  /*2570*/  BSYNC B1 ;  /* 0x0000000000017941 */ /* 0x000fea0003800000 */
.L_x_36:
[----:B-----5:R-:W-:Y:S01]  /*2580*/  HADD2.F32 R14, -RZ, R24.H0_H0 ;  /* 0x20000018ff0e7230 */ /* 0x020fe20000004100 */
[----:B------:R-:W-:Y:S01]  /*2590*/  ISETP.GT.AND P0, PT, R4, 0x8, PT ;  /* 0x000000080400780c */ /* 0x000fe20003f04270 */
[----:B------:R-:W-:Y:S03]  /*25a0*/  BSSY B1, `(.L_x_38) ;  /* 0x0000008000017945 */ /* 0x000fe60003800000 */
[----:B------:R-:W-:Y:S01]  /*25b0*/  FMUL R14, R14, R89 ;  /* 0x000000590e0e7220 */ /* 0x000fe20000400000 */
[----:B------:R-:W-:-:S03]  /*25c0*/  ISETP.GT.AND P2, PT, R3, RZ, P0 ;  /* 0x000000ff0300720c */ /* 0x000fc60000744270 */
[----:B------:R-:W-:-:S05]  /*25d0*/  FFMA R14, R27, R88, R14 ;  /* 0x000000581b0e7223 */ /* 0x000fca000000000e */
[----:B------:R-:W-:-:S05]  /*25e0*/  F2FP.F16.F32.PACK_AB R14, RZ, R14 ;  /* 0x0000000eff0e723e */ /* 0x000fca00000000ff */
[----:B------:R3:W-:Y:S01]  /*25f0*/  @P1 STG.E.U16 desc[UR38][R12.64+0x2], R14 ;  /* 0x0000020e0c001986 */ /* 0x0007e2000c101526 */
[----:B------:R-:W-:Y:S05]  /*2600*/  @!P2 BRA `(.L_x_39) ;  /* 0x000000000004a947 */ /* 0x000fea0003800000 */
[----:B------:R4:W5:Y:S02]  /*2610*/  LDG.E.LTC128B.U16 R24, desc[UR38][R6.64+0x10] ;  /* 0x0000102606187981 */ /* 0x000964000c1e1520 */
.L_x_39:
[----:B------:R-:W-:Y:S05]  /*2620*/  BSYNC B1 ;  /* 0x0000000000017941 */ /* 0x000fea0003800000 */
.L_x_38:
[----:B---3-5:R-:W-:Y:S01]  /*2630*/  HADD2.F32 R14, -RZ, R24.H0_H0 ;  /* 0x20000018ff0e7230 */ /* 0x028fe20000004100 */
[----:B------:R-:W-:Y:S01]  /*2640*/  ISETP.GT.AND P1, PT, R4, 0x9, PT ;  /* 0x000000090400780c */ /* 0x000fe20003f24270 */
[----:B------:R-:W-:Y:S03]  /*2650*/  BSSY B1, `(.L_x_40) ;  /* 0x0000008000017945 */ /* 0x000fe60003800000 */
[----:B0-----:R-:W-:Y:S01]  /*2660*/  FMUL R5, R14, R89 ;  /* 0x000000590e057220 */ /* 0x001fe20000400000 */
[----:B------:R-:W-:-:S03]  /*2670*/  ISETP.GT.AND P3, PT, R3, RZ, P1 ;  /* 0x000000ff0300720c */ /* 0x000fc60000f64270 */
[----:B------:R-:W-:-:S05]  /*2680*/  FFMA R5, R28, R88, R5 ;  /* 0x000000581c057223 */ /* 0x000fca0000000005 */
[----:B------:R-:W-:-:S05]  /*2690*/  F2FP.F16.F32.PACK_AB R5, RZ, R5 ;  /* 0x00000005ff05723e */ /* 0x000fca00000000ff */
[----:B------:R0:W-:Y:S01]  /*26a0*/  @P2 STG.E.U16 desc[UR38][R10.64+0x10], R5 ;  /* 0x000010050a002986 */ /* 0x0001e2000c101526 */
[----:B------:R-:W-:Y:S05]  /*26b0*/  @!P3 BRA `(.L_x_41) ;  /* 0x000000000004b947 */ /* 0x000fea0003800000 */
[----:B------:R3:W5:Y:S02]  /*26c0*/  LDG.E.LTC128B.U16 R24, desc[UR38][R6.64+0x12] ;  /* 0x0000122606187981 */ /* 0x000764000c1e1520 */
.L_x_41:
[----:B------:R-:W-:Y:S05]  /*26d0*/  BSYNC B1 ;  /* 0x0000000000017941 */ /* 0x000fea0003800000 */
.L_x_40:
[----:B-----5:R-:W-:Y:S01]  /*26e0*/  HADD2.F32 R14, -RZ, R24.H0_H0 ;  /* 0x20000018ff0e7230 */ /* 0x020fe20000004100 */
[----:B------:R-:W-:Y:S01]  /*26f0*/  ISETP.GT.AND P0, PT, R3, 0x8, P0 ;  /* 0x000000080300780c */ /* 0x000fe20000704270 */
[----:B------:R-:W-:Y:S03]  /*2700*/  BSSY B1, `(.L_x_42) ;  /* 0x0000007000017945 */ /* 0x000fe60003800000 */
[----:B------:R-:W-:-:S04]  /*2710*/  FMUL R14, R14, R89 ;  /* 0x000000590e0e7220 */ /* 0x000fc80000400000 */
[----:B------:R-:W-:-:S05]  /*2720*/  FFMA R14, R29, R88, R14 ;  /* 0x000000581d0e7223 */ /* 0x000fca000000000e */
[----:B------:R-:W-:-:S05]  /*2730*/  F2FP.F16.F32.PACK_AB R14, RZ, R14 ;  /* 0x0000000eff0e723e */ /* 0x000fca00000000ff */
[----:B------:R0:W-:Y:S01]  /*2740*/  @P3 STG.E.U16 desc[UR38][R10.64+0x12], R14 ;  /* 0x0000120e0a003986 */ /* 0x0001e2000c101526 */
[----:B------:R-:W-:Y:S05]  /*2750*/  @!P0 BRA `(.L_x_43) ;  /* 0x0000000000048947 */ /* 0x000fea0003800000 */
[----:B------:R0:W5:Y:S02]  /*2760*/  LDG.E.LTC128B.U16 R24, desc[UR38][R8.64+0x10] ;  /* 0x0000102608187981 */ /* 0x000164000c1e1520 */
.L_x_43:
[----:B------:R-:W-:Y:S05]  /*2770*/  BSYNC B1 ;  /* 0x0000000000017941 */ /* 0x000fea0003800000 */
.L_x_42:
[----:B0----5:R-:W-:Y:S01]  /*2780*/  HADD2.F32 R14, -RZ, R24.H0_H0 ;  /* 0x20000018ff0e7230 */ /* 0x021fe20000004100 */
        /* <DEDUP_REMOVED lines=8> */
.L_x_45:
[----:B------:R-:W-:Y:S05]  /*2810*/  BSYNC B1 ;  /* 0x0000000000017941 */ /* 0x000fea0003800000 */
.L_x_44:
        /* <DEDUP_REMOVED lines=10> */
.L_x_47:
[----:B------:R-:W-:Y:S05]  /*28c0*/  BSYNC B1 ;  /* 0x0000000000017941 */ /* 0x000fea0003800000 */
.L_x_46:
[----:B0----5:R-:W-:Y:S01]  /*28d0*/  HADD2.F32 R14, -RZ, R24.H0_H0 ;  /* 0x20000018ff0e7230 */ /* 0x021fe20000004100 */
        /* <DEDUP_REMOVED lines=9> */
.L_x_49:
[----:B------:R-:W-:Y:S05]  /*2970*/  BSYNC B1 ;  /* 0x0000000000017941 */ /* 0x000fea0003800000 */
.L_x_48:
        /* <DEDUP_REMOVED lines=9> */
.L_x_51:
[----:B------:R-:W-:Y:S05]  /*2a10*/  BSYNC B1 ;  /* 0x0000000000017941 */ /* 0x000fea0003800000 */
.L_x_50:
        /* <DEDUP_REMOVED lines=9> */
.L_x_53:
[----:B------:R-:W-:Y:S05]  /*2ab0*/  BSYNC B1 ;  /* 0x0000000000017941 */ /* 0x000fea0003800000 */
.L_x_52:
        /* <DEDUP_REMOVED lines=10> */
.L_x_55:
[----:B------:R-:W-:Y:S05]  /*2b60*/  BSYNC B1 ;  /* 0x0000000000017941 */ /* 0x000fea0003800000 */
.L_x_54:
        /* <DEDUP_REMOVED lines=10> */
.L_x_57:
[----:B------:R-:W-:Y:S05]  /*2c10*/  BSYNC B1 ;  /* 0x0000000000017941 */ /* 0x000fea0003800000 */
.L_x_56:
        /* <DEDUP_REMOVED lines=9> */
.L_x_59:
[----:B------:R-:W-:Y:S05]  /*2cb0*/  BSYNC B1 ;  /* 0x0000000000017941 */ /* 0x000fea0003800000 */
.L_x_58:
        /* <DEDUP_REMOVED lines=9> */
.L_x_61:
[----:B------:R-:W-:Y:S05]  /*2d50*/  BSYNC B1 ;  /* 0x0000000000017941 */ /* 0x000fea0003800000 */
.L_x_60:
        /* <DEDUP_REMOVED lines=10> */
.L_x_63:
[----:B------:R-:W-:Y:S05]  /*2e00*/  BSYNC B1 ;  /* 0x0000000000017941 */ /* 0x000fea0003800000 */
.L_x_62:
        /* <DEDUP_REMOVED lines=10> */
.L_x_65:
[----:B------:R-:W-:Y:S05]  /*2eb0*/  BSYNC B1 ;  /* 0x0000000000017941 */ /* 0x000fea0003800000 */
.L_x_64:
        /* <DEDUP_REMOVED lines=9> */
.L_x_67:
[----:B------:R-:W-:Y:S05]  /*2f50*/  BSYNC B1 ;  /* 0x0000000000017941 */ /* 0x000fea0003800000 */
.L_x_66:
        /* <DEDUP_REMOVED lines=9> */
.L_x_69:
[----:B------:R-:W-:Y:S05]  /*2ff0*/  BSYNC B1 ;  /* 0x0000000000017941 */ /* 0x000fea0003800000 */
.L_x_68:
        /* <DEDUP_REMOVED lines=10> */
.L_x_71:
[----:B------:R-:W-:Y:S05]  /*30a0*/  BSYNC B1 ;  /* 0x0000000000017941 */ /* 0x000fea0003800000 */
.L_x_70:
        /* <DEDUP_REMOVED lines=10> */
.L_x_73:
[----:B------:R-:W-:Y:S05]  /*3150*/  BSYNC B1 ;  /* 0x0000000000017941 */ /* 0x000fea0003800000 */
.L_x_72:
        /* <DEDUP_REMOVED lines=9> */
.L_x_75:
[----:B------:R-:W-:Y:S05]  /*31f0*/  BSYNC B1 ;  /* 0x0000000000017941 */ /* 0x000fea0003800000 */
.L_x_74:
        /* <DEDUP_REMOVED lines=9> */
.L_x_77:
[----:B------:R-:W-:Y:S05]  /*3290*/  BSYNC B1 ;  /* 0x0000000000017941 */ /* 0x000fea0003800000 */
.L_x_76:
        /* <DEDUP_REMOVED lines=10> */
.L_x_79:
[----:B------:R-:W-:Y:S05]  /*3340*/  BSYNC B1 ;  /* 0x0000000000017941 */ /* 0x000fea0003800000 */
.L_x_78:
        /* <DEDUP_REMOVED lines=10> */
.L_x_81:
[----:B------:R-:W-:Y:S05]  /*33f0*/  BSYNC B1 ;  /* 0x0000000000017941 */ /* 0x000fea0003800000 */
.L_x_80:
        /* <DEDUP_REMOVED lines=9> */
.L_x_83:
[----:B------:R-:W-:Y:S05]  /*3490*/  BSYNC B1 ;  /* 0x0000000000017941 */ /* 0x000fea0003800000 */
.L_x_82:
        /* <DEDUP_REMOVED lines=9> */
.L_x_85:
[----:B------:R-:W-:Y:S05]  /*3530*/  BSYNC B1 ;  /* 0x0000000000017941 */ /* 0x000fea0003800000 */
.L_x_84:
        /* <DEDUP_REMOVED lines=10> */
.L_x_87:
[----:B------:R-:W-:Y:S05]  /*35e0*/  BSYNC B1 ;  /* 0x0000000000017941 */ /* 0x000fea0003800000 */
.L_x_86:
        /* <DEDUP_REMOVED lines=10> */
.L_x_89:
[----:B------:R-:W-:Y:S05]  /*3690*/  BSYNC B1 ;  /* 0x0000000000017941 */ /* 0x000fea0003800000 */
.L_x_88:
        /* <DEDUP_REMOVED lines=9> */
.L_x_91:
[----:B------:R-:W-:Y:S05]  /*3730*/  BSYNC B1 ;  /* 0x0000000000017941 */ /* 0x000fea0003800000 */
.L_x_90:
        /* <DEDUP_REMOVED lines=9> */
.L_x_93:
[----:B------:R-:W-:Y:S05]  /*37d0*/  BSYNC B1 ;  /* 0x0000000000017941 */ /* 0x000fea0003800000 */
.L_x_92:
        /* <DEDUP_REMOVED lines=10> */
.L_x_95:
[----:B------:R-:W-:Y:S05]  /*3880*/  BSYNC B1 ;  /* 0x0000000000017941 */ /* 0x000fea0003800000 */
.L_x_94:
        /* <DEDUP_REMOVED lines=10> */
.L_x_97:
[----:B------:R-:W-:Y:S05]  /*3930*/  BSYNC B1 ;  /* 0x0000000000017941 */ /* 0x000fea0003800000 */
.L_x_96:
        /* <DEDUP_REMOVED lines=9> */
.L_x_99:
[----:B------:R-:W-:Y:S05]  /*39d0*/  BSYNC B1 ;  /* 0x0000000000017941 */ /* 0x000fea0003800000 */
.L_x_98:
        /* <DEDUP_REMOVED lines=9> */
.L_x_101:
[----:B------:R-:W-:Y:S05]  /*3a70*/  BSYNC B1 ;  /* 0x0000000000017941 */ /* 0x000fea0003800000 */
.L_x_100:
        /* <DEDUP_REMOVED lines=10> */
.L_x_103:
[----:B------:R-:W-:Y:S05]  /*3b20*/  BSYNC B1 ;  /* 0x0000000000017941 */ /* 0x000fea0003800000 */
.L_x_102:
        /* <DEDUP_REMOVED lines=10> */
.L_x_105:
[----:B------:R-:W-:Y:S05]  /*3bd0*/  BSYNC B1 ;  /* 0x0000000000017941 */ /* 0x000fea0003800000 */
.L_x_104:
        /* <DEDUP_REMOVED lines=9> */
.L_x_107:
[----:B------:R-:W-:Y:S05]  /*3c70*/  BSYNC B1 ;  /* 0x0000000000017941 */ /* 0x000fea0003800000 */
.L_x_106:
        /* <DEDUP_REMOVED lines=9> */
.L_x_109:
[----:B------:R-:W-:Y:S05]  /*3d10*/  BSYNC B1 ;  /* 0x0000000000017941 */ /* 0x000fea0003800000 */
.L_x_108:
        /* <DEDUP_REMOVED lines=10> */
.L_x_111:
[----:B------:R-:W-:Y:S05]  /*3dc0*/  BSYNC B1 ;  /* 0x0000000000017941 */ /* 0x000fea0003800000 */
.L_x_110:
        /* <DEDUP_REMOVED lines=10> */
.L_x_113:
[----:B------:R-:W-:Y:S05]  /*3e70*/  BSYNC B1 ;  /* 0x0000000000017941 */ /* 0x000fea0003800000 */
.L_x_112:
        /* <DEDUP_REMOVED lines=9> */
.L_x_115:
[----:B------:R-:W-:Y:S05]  /*3f10*/  BSYNC B1 ;  /* 0x0000000000017941 */ /* 0x000fea0003800000 */
.L_x_114:
        /* <DEDUP_REMOVED lines=9> */
.L_x_117:
[----:B------:R-:W-:Y:S05]  /*3fb0*/  BSYNC B1 ;  /* 0x0000000000017941 */ /* 0x000fea0003800000 */
.L_x_116:
        /* <DEDUP_REMOVED lines=10> */
.L_x_119:
[----:B------:R-:W-:Y:S05]  /*4060*/  BSYNC B1 ;  /* 0x0000000000017941 */ /* 0x000fea0003800000 */
.L_x_118:
        /* <DEDUP_REMOVED lines=10> */
.L_x_121:
[----:B------:R-:W-:Y:S05]  /*4110*/  BSYNC B1 ;  /* 0x0000000000017941 */ /* 0x000fea0003800000 */
.L_x_120:
        /* <DEDUP_REMOVED lines=9> */
.L_x_123:
[----:B------:R-:W-:Y:S05]  /*41b0*/  BSYNC B1 ;  /* 0x0000000000017941 */ /* 0x000fea0003800000 */
.L_x_122:
        /* <DEDUP_REMOVED lines=9> */
.L_x_125:
[----:B------:R-:W-:Y:S05]  /*4250*/  BSYNC B1 ;  /* 0x0000000000017941 */ /* 0x000fea0003800000 */
.L_x_124:
        /* <DEDUP_REMOVED lines=10> */
.L_x_127:
[----:B------:R-:W-:Y:S05]  /*4300*/  BSYNC B1 ;  /* 0x0000000000017941 */ /* 0x000fea0003800000 */
.L_x_126:
        /* <DEDUP_REMOVED lines=10> */
.L_x_129:
[----:B------:R-:W-:Y:S05]  /*43b0*/  BSYNC B1 ;  /* 0x0000000000017941 */ /* 0x000fea0003800000 */
.L_x_128:
        /* <DEDUP_REMOVED lines=9> */
.L_x_131:
[----:B------:R-:W-:Y:S05]  /*4450*/  BSYNC B1 ;  /* 0x0000000000017941 */ /* 0x000fea0003800000 */
.L_x_130:
        /* <DEDUP_REMOVED lines=9> */
.L_x_133:
[----:B------:R-:W-:Y:S05]  /*44f0*/  BSYNC B1 ;  /* 0x0000000000017941 */ /* 0x000fea0003800000 */
.L_x_132:
        /* <DEDUP_REMOVED lines=10> */
.L_x_135:
[----:B------:R-:W-:Y:S05]  /*45a0*/  BSYNC B1 ;  /* 0x0000000000017941 */ /* 0x000fea0003800000 */
.L_x_134:
        /* <DEDUP_REMOVED lines=10> */
.L_x_137:
[----:B------:R-:W-:Y:S05]  /*4650*/  BSYNC B1 ;  /* 0x0000000000017941 */ /* 0x000fea0003800000 */
.L_x_136:
        /* <DEDUP_REMOVED lines=9> */
.L_x_139:
[----:B------:R-:W-:Y:S05]  /*46f0*/  BSYNC B1 ;  /* 0x0000000000017941 */ /* 0x000fea0003800000 */
.L_x_138:
        /* <DEDUP_REMOVED lines=9> */
.L_x_141:
[----:B------:R-:W-:Y:S05]  /*4790*/  BSYNC B1 ;  /* 0x0000000000017941 */ /* 0x000fea0003800000 */
.L_x_140:
        /* <DEDUP_REMOVED lines=10> */
.L_x_143:
[----:B------:R-:W-:Y:S05]  /*4840*/  BSYNC B1 ;  /* 0x0000000000017941 */ /* 0x000fea0003800000 */
.L_x_142:
        /* <DEDUP_REMOVED lines=10> */
.L_x_145:
[----:B------:R-:W-:Y:S05]  /*48f0*/  BSYNC B1 ;  /* 0x0000000000017941 */ /* 0x000fea0003800000 */
.L_x_144:
        /* <DEDUP_REMOVED lines=9> */
.L_x_147:
[----:B------:R-:W-:Y:S05]  /*4990*/  BSYNC B1 ;  /* 0x0000000000017941 */ /* 0x000fea0003800000 */
.L_x_146:
        /* <DEDUP_REMOVED lines=9> */
.L_x_149:
[----:B------:R-:W-:Y:S05]  /*4a30*/  BSYNC B1 ;  /* 0x0000000000017941 */ /* 0x000fea0003800000 */
.L_x_148:
        /* <DEDUP_REMOVED lines=10> */
.L_x_151:
[----:B------:R-:W-:Y:S05]  /*4ae0*/  BSYNC B1 ;  /* 0x0000000000017941 */ /* 0x000fea0003800000 */
.L_x_150:
[----:B0----5:R-:W-:Y:S01]  /*4af0*/  HADD2.F32 R14, -RZ, R24.H0_H0 ;  /* 0x20000018ff0e7230 */ /* 0x021fe20000004100 */
[----:B------:R-:W-:Y:S01]  /*4b00*/  ISETP.GT.AND P1, PT, R4, 0x79, PT ;  /* 0x000000790400780c */ /* 0x000fe20003f24270 */
[----:B------:R-:W-:Y:S01]  /*4b10*/  @P2 IMAD.MOV.U32 R4, RZ, RZ, R10 ;  /* 0x000000ffff042224 */ /* 0x000fe200078e000a */
[----:B------:R-:W-:Y:S02]  /*4b20*/  BSSY B1, `(.L_x_152) ;  /* 0x000000a000017945 */ /* 0x000fe40003800000 */
[----:B------:R-:W-:Y:S01]  /*4b30*/  FMUL R5, R14, R89 ;  /* 0x000000590e057220 */ /* 0x000fe20000400000 */
[----:B------:R-:W-:-:S03]  /*4b40*/  ISETP.GT.AND P3, PT, R3, RZ, P1 ;  /* 0x000000ff0300720c */ /* 0x000fc60000f64270 */
[----:B------:R-:W-:-:S05]  /*4b50*/  FFMA R5, R84, R88, R5 ;  /* 0x0000005854057223 */ /* 0x000fca0000000005 */
[----:B------:R-:W-:-:S04]  /*4b60*/  F2FP.F16.F32.PACK_AB R5, RZ, R5 ;  /* 0x00000005ff05723e */ /* 0x000fc800000000ff */
[----:B------:R-:W-:Y:S01]  /*4b70*/  PRMT R14, R5, 0x7610, R14 ;  /* 0x00007610050e7816 */ /* 0x000fe2000000000e */
[----:B------:R-:W-:-:S05]  /*4b80*/  @P2 IMAD.MOV.U32 R5, RZ, RZ, R11 ;  /* 0x000000ffff052224 */ /* 0x000fca00078e000b */
[----:B------:R0:W-:Y:S01]  /*4b90*/  @P2 STG.E.U16 desc[UR38][R4.64+0xf0], R14 ;  /* 0x0000f00e04002986 */ /* 0x0001e2000c101526 */
[----:B------:R-:W-:Y:S05]  /*4ba0*/  @!P3 BRA `(.L_x_153) ;  /* 0x000000000004b947 */ /* 0x000fea0003800000 */
[----:B------:R0:W5:Y:S02]  /*4bb0*/  LDG.E.LTC128B.U16 R24, desc[UR38][R6.64+0xf2] ;  /* 0x0000f22606187981 */ /* 0x000164000c1e1520 */
.L_x_153:
[----:B------:R-:W-:Y:S05]  /*4bc0*/  BSYNC B1 ;  /* 0x0000000000017941 */ /* 0x000fea0003800000 */
.L_x_152:
        /* <DEDUP_REMOVED lines=9> */
.L_x_155:
[----:B------:R-:W-:Y:S05]  /*4c60*/  BSYNC B1 ;  /* 0x0000000000017941 */ /* 0x000fea0003800000 */
.L_x_154:
[----:B0----5:R-:W-:Y:S01]  /*4c70*/  HADD2.F32 R4, -RZ, R24.H0_H0 ;  /* 0x20000018ff047230 */ /* 0x021fe20000004100 */
[----:B------:R-:W-:Y:S01]  /*4c80*/  ISETP.GT.AND P1, PT, R3, 0x8, P1 ;  /* 0x000000080300780c */ /* 0x000fe20000f24270 */
[----:B------:R-:W-:Y:S03]  /*4c90*/  BSSY B1, `(.L_x_156) ;  /* 0x000000a000017945 */ /* 0x000fe60003800000 */
[----:B------:R-:W-:Y:S01]  /*4ca0*/  FMUL R5, R4, R89 ;  /* 0x0000005904057220 */ /* 0x000fe20000400000 */
[----:B------:R-:W-:-:S03]  /*4cb0*/  @P0 IMAD.MOV.U32 R4, RZ, RZ, R12 ;  /* 0x000000ffff040224 */ /* 0x000fc600078e000c */
[----:B------:R-:W-:-:S05]  /*4cc0*/  FFMA R5, R86, R88, R5 ;  /* 0x0000005856057223 */ /* 0x000fca0000000005 */
[----:B------:R-:W-:-:S04]  /*4cd0*/  F2FP.F16.F32.PACK_AB R5, RZ, R5 ;  /* 0x00000005ff05723e */ /* 0x000fc800000000ff */
[----:B-1-34-:R-:W-:Y:S01]  /*4ce0*/  PRMT R6, R5, 0x7610, R6 ;  /* 0x0000761005067816 */ /* 0x01afe20000000006 */
[----:B------:R-:W-:-:S05]  /*4cf0*/  @P0 IMAD.MOV.U32 R5, RZ, RZ, R13 ;  /* 0x000000ffff050224 */ /* 0x000fca00078e000d */
[----:B------:R0:W-:Y:S01]  /*4d00*/  @P0 STG.E.U16 desc[UR38][R4.64+0xf0], R6 ;  /* 0x0000f00604000986 */ /* 0x0001e2000c101526 */
[----:B------:R-:W-:Y:S05]  /*4d10*/  @!P1 BRA `(.L_x_157) ;  /* 0x0000000000049947 */ /* 0x000fea0003800000 */
[----:B------:R1:W5:Y:S02]  /*4d20*/  LDG.E.LTC128B.U16 R24, desc[UR38][R8.64+0xf2] ;  /* 0x0000f22608187981 */ /* 0x000364000c1e1520 */
.L_x_157:
[----:B------:R-:W-:Y:S05]  /*4d30*/  BSYNC B1 ;  /* 0x0000000000017941 */ /* 0x000fea0003800000 */
.L_x_156:
[----:B------:R-:W-:Y:S05]  /*4d40*/  @!P1 BRA `(.L_x_158) ;  /* 0x0000001000d09947 */ /* 0x000fea0003800000 */
[----:B-----5:R-:W-:-:S05]  /*4d50*/  HADD2.F32 R24, -RZ, R24.H0_H0 ;  /* 0x20000018ff187230 */ /* 0x020fca0000004100 */
[----:B------:R-:W-:-:S04]  /*4d60*/  FMUL R24, R24, R89 ;  /* 0x0000005918187220 */ /* 0x000fc80000400000 */
[----:B------:R-:W-:-:S05]  /*4d70*/  FFMA R24, R87, R88, R24 ;  /* 0x0000005857187223 */ /* 0x000fca0000000018 */
[----:B------:R-:W-:-:S05]  /*4d80*/  F2FP.F16.F32.PACK_AB R24, RZ, R24 ;  /* 0x00000018ff18723e */ /* 0x000fca00000000ff */
[----:B------:R3:W-:Y:S01]  /*4d90*/  STG.E.U16 desc[UR38][R12.64+0xf2], R24 ;  /* 0x0000f2180c007986 */ /* 0x0007e2000c101526 */
[----:B------:R-:W-:Y:S05]  /*4da0*/  BRA `(.L_x_158) ;  /* 0x0000001000b87947 */ /* 0x000fea0003800000 */
.L_x_33:
[----:B------:R-:W-:Y:S01]  /*4db0*/  ISETP.GT.AND P2, PT, R4, 0x1, PT ;  /* 0x000000010400780c */ /* 0x000fe20003f44270 */
[----:B------:R-:W-:Y:S01]  /*4dc0*/  ULDC.64 UR4, c[0x0][0x5c0] ;  /* 0x0001700000047ab9 */ /* 0x000fe20000000a00 */
[-C--:B------:R-:W-:Y:S01]  /*4dd0*/  FMUL R24, R24, R88.reuse ;  /* 0x0000005818187220 */ /* 0x080fe20000400000 */
[-C--:B------:R-:W-:Y:S01]  /*4de0*/  FMUL R25, R25, R88.reuse ;  /* 0x0000005819197220 */ /* 0x080fe20000400000 */
[----:B------:R-:W-:Y:S01]  /*4df0*/  ISETP.GT.AND P1, PT, R3, RZ, P2 ;  /* 0x000000ff0300720c */ /* 0x000fe20001724270 */
[-C--:B------:R-:W-:Y:S01]  /*4e00*/  FMUL R26, R26, R88.reuse ;  /* 0x000000581a1a7220 */ /* 0x080fe20000400000 */
[----:B------:R-:W-:Y:S01]  /*4e10*/  LEA R6, P4, R104, UR4, 0x1 ;  /* 0x0000000468067c11 */ /* 0x000fe2000f8808ff */
[----:B------:R-:W-:Y:S01]  /*4e20*/  FMUL R27, R27, R88 ;  /* 0x000000581b1b7220 */ /* 0x000fe20000400000 */
[----:B------:R-:W-:Y:S01]  /*4e30*/  F2FP.F16.F32.PACK_AB R24, RZ, R24 ;  /* 0x00000018ff18723e */ /* 0x000fe200000000ff */
[-C--:B------:R-:W-:Y:S01]  /*4e40*/  FMUL R28, R28, R88.reuse ;  /* 0x000000581c1c7220 */ /* 0x080fe20000400000 */
[----:B------:R-:W-:Y:S01]  /*4e50*/  LEA.HI.X R7, R104, UR5, R115, 0x1, P4 ;  /* 0x0000000568077c11 */ /* 0x000fe2000a0f0c73 */
[-C--:B------:R-:W-:Y:S01]  /*4e60*/  FMUL R29, R29, R88.reuse ;  /* 0x000000581d1d7220 */ /* 0x080fe20000400000 */
[----:B------:R-:W-:Y:S01]  /*4e70*/  F2FP.F16.F32.PACK_AB R25, RZ, R25 ;  /* 0x00000019ff19723e */ /* 0x000fe200000000ff */
[-C--:B------:R-:W-:Y:S01]  /*4e80*/  FMUL R30, R30, R88.reuse ;  /* 0x000000581e1e7220 */ /* 0x080fe20000400000 */
[----:B------:R-:W-:Y:S01]  /*4e90*/  ISETP.GT.AND P2, PT, R3, 0x8, P2 ;  /* 0x000000080300780c */ /* 0x000fe20001744270 */
[----:B------:R-:W-:Y:S01]  /*4ea0*/  @P3 STG.E.U16 desc[UR38][R6.64], R24 ;  /* 0x0000001806003986 */ /* 0x000fe2000c101526 */
[C---:B------:R-:W-:Y:S01]  /*4eb0*/  SHF.L.U64.HI R5, R90.reuse, 0x1, R91 ;  /* 0x000000015a057819 */ /* 0x040fe2000001025b */
[----:B------:R-:W-:Y:S01]  /*4ec0*/  FMUL R31, R31, R88 ;  /* 0x000000581f1f7220 */ /* 0x000fe20000400000 */
[----:B------:R-:W-:Y:S01]  /*4ed0*/  LEA R8, P3, R90, R6, 0x1 ;  /* 0x000000065a087211 */ /* 0x000fe200078608ff */
[----:B------:R-:W-:Y:S01]  /*4ee0*/  @P1 STG.E.U16 desc[UR38][R6.64+0x2], R25 ;  /* 0x0000021906001986 */ /* 0x000fe2000c101526 */
[----:B------:R-:W-:Y:S01]  /*4ef0*/  ISETP.GT.AND P1, PT, R3, 0x8, P0 ;  /* 0x000000080300780c */ /* 0x000fe20000724270 */
[----:B------:R-:W-:Y:S01]  /*4f00*/  FMUL R32, R32, R88 ;  /* 0x0000005820207220 */ /* 0x000fe20000400000 */
[----:B------:R-:W-:Y:S01]  /*4f10*/  F2FP.F16.F32.PACK_AB R26, RZ, R26 ;  /* 0x0000001aff1a723e */ /* 0x000fe200000000ff */
[----:B------:R-:W-:Y:S01]  /*4f20*/  IMAD.X R9, R5, 0x1, R7, P3 ;  /* 0x0000000105097824 */ /* 0x000fe200018e0607 */
[----:B------:R-:W-:Y:S01]  /*4f30*/  F2FP.F16.F32.PACK_AB R27, RZ, R27 ;  /* 0x0000001bff1b723e */ /* 0x000fe200000000ff */
[-C--:B------:R-:W-:Y:S01]  /*4f40*/  FMUL R33, R33, R88.reuse ;  /* 0x0000005821217220 */ /* 0x080fe20000400000 */
[----:B------:R-:W-:Y:S01]  /*4f50*/  ISETP.GT.AND P0, PT, R4, 0x8, PT ;  /* 0x000000080400780c */ /* 0x000fe20003f04270 */
[----:B------:R-:W-:Y:S01]  /*4f60*/  FMUL R34, R34, R88 ;  /* 0x0000005822227220 */ /* 0x000fe20000400000 */
[----:B------:R-:W-:Y:S01]  /*4f70*/  F2FP.F16.F32.PACK_AB R28, RZ, R28 ;  /* 0x0000001cff1c723e */ /* 0x000fe200000000ff */
[-C--:B------:R-:W-:Y:S01]  /*4f80*/  FMUL R35, R35, R88.reuse ;  /* 0x0000005823237220 */ /* 0x080fe20000400000 */
[C---:B------:R-:W-:Y:S01]  /*4f90*/  ISETP.GT.AND P4, PT, R3.reuse, RZ, P0 ;  /* 0x000000ff0300720c */ /* 0x040fe20000784270 */
[-C--:B------:R-:W-:Y:S01]  /*4fa0*/  FMUL R36, R36, R88.reuse ;  /* 0x0000005824247220 */ /* 0x080fe20000400000 */
[----:B------:R-:W-:Y:S01]  /*4fb0*/  F2FP.F16.F32.PACK_AB R29, RZ, R29 ;  /* 0x0000001dff1d723e */ /* 0x000fe200000000ff */
[----:B------:R-:W-:Y:S01]  /*4fc0*/  @P1 STG.E.U16 desc[UR38][R8.64], R26 ;  /* 0x0000001a08001986 */ /* 0x000fe2000c101526 */
[----:B------:R-:W-:Y:S01]  /*4fd0*/  ISETP.GT.AND P1, PT, R3, 0x8, P0 ;  /* 0x000000080300780c */ /* 0x000fe20000724270 */
[----:B------:R-:W-:Y:S01]  /*4fe0*/  FMUL R37, R37, R88 ;  /* 0x0000005825257220 */ /* 0x000fe20000400000 */
[----:B------:R-:W-:Y:S01]  /*4ff0*/  F2FP.F16.F32.PACK_AB R30, RZ, R30 ;  /* 0x0000001eff1e723e */ /* 0x000fe200000000ff */
[----:B------:R-:W-:Y:S01]  /*5000*/  @P2 STG.E.U16 desc[UR38][R8.64+0x2], R27 ;  /* 0x0000021b08002986 */ /* 0x000fe2000c101526 */
[----:B------:R-:W-:Y:S01]  /*5010*/  ISETP.GT.AND P2, PT, R4, 0x9, PT ;  /* 0x000000090400780c */ /* 0x000fe20003f44270 */
[-C--:B------:R-:W-:Y:S01]  /*5020*/  FMUL R38, R38, R88.reuse ;  /* 0x0000005826267220 */ /* 0x080fe20000400000 */
[----:B------:R-:W-:Y:S01]  /*5030*/  F2FP.F16.F32.PACK_AB R31, RZ, R31 ;  /* 0x0000001fff1f723e */ /* 0x000fe200000000ff */
[-C--:B------:R-:W-:Y:S01]  /*5040*/  FMUL R39, R39, R88.reuse ;  /* 0x0000005827277220 */ /* 0x080fe20000400000 */
[C---:B------:R-:W-:Y:S01]  /*5050*/  ISETP.GT.AND P3, PT, R3.reuse, RZ, P2 ;  /* 0x000000ff0300720c */ /* 0x040fe20001764270 */
[----:B------:R-:W-:Y:S01]  /*5060*/  @P4 STG.E.U16 desc[UR38][R6.64+0x10], R28 ;  /* 0x0000101c06004986 */ /* 0x000fe2000c101526 */
[----:B------:R-:W-:Y:S01]  /*5070*/  ISETP.GT.AND P2, PT, R3, 0x8, P2 ;  /* 0x000000080300780c */ /* 0x000fe20001744270 */
[-C--:B------:R-:W-:Y:S01]  /*5080*/  FMUL R40, R40, R88.reuse ;  /* 0x0000005828287220 */ /* 0x080fe20000400000 */
[----:B------:R-:W-:Y:S01]  /*5090*/  ISETP.GT.AND P0, PT, R4, 0x10, PT ;  /* 0x000000100400780c */ /* 0x000fe20003f04270 */
[----:B------:R-:W-:Y:S01]  /*50a0*/  FMUL R41, R41, R88 ;  /* 0x0000005829297220 */ /* 0x000fe20000400000 */
[----:B------:R-:W-:Y:S01]  /*50b0*/  F2FP.F16.F32.PACK_AB R32, RZ, R32 ;  /* 0x00000020ff20723e */ /* 0x000fe200000000ff */
[-C--:B------:R-:W-:Y:S01]  /*50c0*/  FMUL R42, R42, R88.reuse ;  /* 0x000000582a2a7220 */ /* 0x080fe20000400000 */
[----:B------:R-:W-:Y:S01]  /*50d0*/  ISETP.GT.AND P4, PT, R3, RZ, P0 ;  /* 0x000000ff0300720c */ /* 0x000fe20000784270 */
[-C--:B------:R-:W-:Y:S01]  /*50e0*/  FMUL R43, R43, R88.reuse ;  /* 0x000000582b2b7220 */ /* 0x080fe20000400000 */
[----:B------:R-:W-:Y:S01]  /*50f0*/  F2FP.F16.F32.PACK_AB R33, RZ, R33 ;  /* 0x00000021ff21723e */ /* 0x000fe200000000ff */
[----:B------:R-:W-:Y:S01]  /*5100*/  FMUL R44, R44, R88 ;  /* 0x000000582c2c7220 */ /* 0x000fe20000400000 */
[----:B------:R-:W-:Y:S01]  /*5110*/  F2FP.F16.F32.PACK_AB R34, RZ, R34 ;  /* 0x00000022ff22723e */ /* 0x000fe200000000ff */
[----:B------:R-:W-:Y:S01]  /*5120*/  @P3 STG.E.U16 desc[UR38][R6.64+0x12], R29 ;  /* 0x0000121d06003986 */ /* 0x000fe2000c101526 */
[----:B------:R-:W-:Y:S01]  /*5130*/  ISETP.GT.AND P3, PT, R4, 0x11, PT ;  /* 0x000000110400780c */ /* 0x000fe20003f64270 */
[-C--:B------:R-:W-:Y:S01]  /*5140*/  FMUL R45, R45, R88.reuse ;  /* 0x000000582d2d7220 */ /* 0x080fe20000400000 */
[----:B------:R-:W-:Y:S01]  /*5150*/  F2FP.F16.F32.PACK_AB R35, RZ, R35 ;  /* 0x00000023ff23723e */ /* 0x000fe200000000ff */
[----:B------:R-:W-:Y:S01]  /*5160*/  @P1 STG.E.U16 desc[UR38][R8.64+0x10], R30 ;  /* 0x0000101e08001986 */ /* 0x000fe2000c101526 */
[C---:B------:R-:W-:Y:S01]  /*5170*/  ISETP.GT.AND P1, PT, R3.reuse, 0x8, P0 ;  /* 0x000000080300780c */ /* 0x040fe20000724270 */
[-C--:B------:R-:W-:Y:S01]  /*5180*/  FMUL R46, R46, R88.reuse ;  /* 0x000000582e2e7220 */ /* 0x080fe20000400000 */
[----:B------:R-:W-:Y:S01]  /*5190*/  ISETP.GT.AND P0, PT, R4, 0x18, PT ;  /* 0x000000180400780c */ /* 0x000fe20003f04270 */
[----:B------:R-:W-:Y:S01]  /*51a0*/  @P2 STG.E.U16 desc[UR38][R8.64+0x12], R31 ;  /* 0x0000121f08002986 */ /* 0x000fe2000c101526 */
[----:B------:R-:W-:Y:S01]  /*51b0*/  ISETP.GT.AND P2, PT, R3, RZ, P3 ;  /* 0x000000ff0300720c */ /* 0x000fe20001f44270 */
[-C--:B------:R-:W-:Y:S01]  /*51c0*/  FMUL R47, R47, R88.reuse ;  /* 0x000000582f2f7220 */ /* 0x080fe20000400000 */
[C---:B------:R-:W-:Y:S01]  /*51d0*/  ISETP.GT.AND P3, PT, R3.reuse, 0x8, P3 ;  /* 0x000000080300780c */ /* 0x040fe20001f64270 */
[----:B------:R-:W-:Y:S01]  /*51e0*/  @P4 STG.E.U16 desc[UR38][R6.64+0x20], R32 ;  /* 0x0000202006004986 */ /* 0x000fe2000c101526 */
[----:B------:R-:W-:Y:S01]  /*51f0*/  ISETP.GT.AND P4, PT, R3, RZ, P0 ;  /* 0x000000ff0300720c */ /* 0x000fe20000784270 */
[----:B------:R-:W-:Y:S01]  /*5200*/  FMUL R48, R48, R88 ;  /* 0x0000005830307220 */ /* 0x000fe20000400000 */
[----:B------:R-:W-:Y:S01]  /*5210*/  F2FP.F16.F32.PACK_AB R36, RZ, R36 ;  /* 0x00000024ff24723e */ /* 0x000fe200000000ff */
[-C--:B------:R-:W-:Y:S01]  /*5220*/  FMUL R49, R49, R88.reuse ;  /* 0x0000005831317220 */ /* 0x080fe20000400000 */
[----:B------:R-:W-:Y:S01]  /*5230*/  F2FP.F16.F32.PACK_AB R37, RZ, R37 ;  /* 0x00000025ff25723e */ /* 0x000fe200000000ff */
[----:B------:R-:W-:Y:S01]  /*5240*/  FMUL R50, R50, R88 ;  /* 0x0000005832327220 */ /* 0x000fe20000400000 */
[----:B------:R-:W-:Y:S01]  /*5250*/  F2FP.F16.F32.PACK_AB R38, RZ, R38 ;  /* 0x00000026ff26723e */ /* 0x000fe200000000ff */
[----:B------:R-:W-:Y:S01]  /*5260*/  FMUL R51, R51, R88 ;  /* 0x0000005833337220 */ /* 0x000fe20000400000 */
[----:B------:R-:W-:Y:S01]  /*5270*/  F2FP.F16.F32.PACK_AB R39, RZ, R39 ;  /* 0x00000027ff27723e */ /* 0x000fe200000000ff */
[----:B------:R-:W-:Y:S01]  /*5280*/  @P2 STG.E.U16 desc[UR38][R6.64+0x22], R33 ;  /* 0x0000222106002986 */ /* 0x000fe2000c101526 */
[----:B------:R-:W-:Y:S01]  /*5290*/  F2FP.F16.F32.PACK_AB R40, RZ, R40 ;  /* 0x00000028ff28723e */ /* 0x000fe200000000ff */
[-C--:B------:R-:W-:Y:S01]  /*52a0*/  FMUL R52, R52, R88.reuse ;  /* 0x0000005834347220 */ /* 0x080fe20000400000 */
[----:B------:R-:W-:Y:S01]  /*52b0*/  F2FP.F16.F32.PACK_AB R41, RZ, R41 ;  /* 0x00000029ff29723e */ /* 0x000fe200000000ff */
[----:B------:R-:W-:Y:S01]  /*52c0*/  @P1 STG.E.U16 desc[UR38][R8.64+0x20], R34 ;  /* 0x0000202208001986 */ /* 0x000fe2000c101526 */
[----:B------:R-:W-:Y:S01]  /*52d0*/  ISETP.GT.AND P1, PT, R3, 0x8, P0 ;  /* 0x000000080300780c */ /* 0x000fe20000724270 */
[-C--:B------:R-:W-:Y:S01]  /*52e0*/  FMUL R53, R53, R88.reuse ;  /* 0x0000005835357220 */ /* 0x080fe20000400000 */
[C---:B------:R-:W-:Y:S01]  /*52f0*/  ISETP.GT.AND P0, PT, R4.reuse, 0x20, PT ;  /* 0x000000200400780c */ /* 0x040fe20003f04270 */
[----:B------:R-:W-:Y:S01]  /*5300*/  @P3 STG.E.U16 desc[UR38][R8.64+0x22], R35 ;  /* 0x0000222308003986 */ /* 0x000fe2000c101526 */
[----:B------:R-:W-:Y:S01]  /*5310*/  ISETP.GT.AND P3, PT, R4, 0x19, PT ;  /* 0x000000190400780c */ /* 0x000fe20003f64270 */
[----:B------:R-:W-:Y:S01]  /*5320*/  FMUL R54, R54, R88 ;  /* 0x0000005836367220 */ /* 0x000fe20000400000 */
[----:B------:R-:W-:Y:S01]  /*5330*/  F2FP.F16.F32.PACK_AB R42, RZ, R42 ;  /* 0x0000002aff2a723e */ /* 0x000fe200000000ff */
[----:B------:R-:W-:Y:S01]  /*5340*/  @P4 STG.E.U16 desc[UR38][R6.64+0x30], R36 ;  /* 0x0000302406004986 */ /* 0x000fe2000c101526 */
[----:B------:R-:W-:Y:S01]  /*5350*/  ISETP.GT.AND P2, PT, R3, RZ, P3 ;  /* 0x000000ff0300720c */ /* 0x000fe20001f44270 */
[-C--:B------:R-:W-:Y:S01]  /*5360*/  FMUL R55, R55, R88.reuse ;  /* 0x0000005837377220 */ /* 0x080fe20000400000 */
[C---:B------:R-:W-:Y:S01]  /*5370*/  ISETP.GT.AND P3, PT, R3.reuse, 0x8, P3 ;  /* 0x000000080300780c */ /* 0x040fe20001f64270 */
[-C--:B------:R-:W-:Y:S01]  /*5380*/  FMUL R56, R56, R88.reuse ;  /* 0x0000005838387220 */ /* 0x080fe20000400000 */
[----:B------:R-:W-:Y:S01]  /*5390*/  ISETP.GT.AND P4, PT, R3, RZ, P0 ;  /* 0x000000ff0300720c */ /* 0x000fe20000784270 */
[-C--:B------:R-:W-:Y:S01]  /*53a0*/  FMUL R57, R57, R88.reuse ;  /* 0x0000005839397220 */ /* 0x080fe20000400000 */
[----:B------:R-:W-:Y:S01]  /*53b0*/  F2FP.F16.F32.PACK_AB R43, RZ, R43 ;  /* 0x0000002bff2b723e */ /* 0x000fe200000000ff */
[----:B------:R-:W-:Y:S01]  /*53c0*/  FMUL R58, R58, R88 ;  /* 0x000000583a3a7220 */ /* 0x000fe20000400000 */
[----:B------:R-:W-:Y:S01]  /*53d0*/  F2FP.F16.F32.PACK_AB R44, RZ, R44 ;  /* 0x0000002cff2c723e */ /* 0x000fe200000000ff */
[-C--:B------:R-:W-:Y:S01]  /*53e0*/  FMUL R59, R59, R88.reuse ;  /* 0x000000583b3b7220 */ /* 0x080fe20000400000 */
[----:B------:R-:W-:Y:S01]  /*53f0*/  F2FP.F16.F32.PACK_AB R45, RZ, R45 ;  /* 0x0000002dff2d723e */ /* 0x000fe200000000ff */
[----:B------:R-:W-:Y:S01]  /*5400*/  FMUL R60, R60, R88 ;  /* 0x000000583c3c7220 */ /* 0x000fe20000400000 */
[----:B------:R-:W-:Y:S01]  /*5410*/  F2FP.F16.F32.PACK_AB R46, RZ, R46 ;  /* 0x0000002eff2e723e */ /* 0x000fe200000000ff */
[----:B------:R-:W-:Y:S01]  /*5420*/  @P2 STG.E.U16 desc[UR38][R6.64+0x32], R37 ;  /* 0x0000322506002986 */ /* 0x000fe2000c101526 */
[----:B------:R-:W-:Y:S01]  /*5430*/  F2FP.F16.F32.PACK_AB R47, RZ, R47 ;  /* 0x0000002fff2f723e */ /* 0x000fe200000000ff */
[----:B------:R-:W-:Y:S01]  /*5440*/  FMUL R61, R61, R88 ;  /* 0x000000583d3d7220 */ /* 0x000fe20000400000 */
[----:B------:R-:W-:Y:S01]  /*5450*/  F2FP.F16.F32.PACK_AB R48, RZ, R48 ;  /* 0x00000030ff30723e */ /* 0x000fe200000000ff */
[----:B------:R-:W-:Y:S01]  /*5460*/  @P1 STG.E.U16 desc[UR38][R8.64+0x30], R38 ;  /* 0x0000302608001986 */ /* 0x000fe2000c101526 */
[----:B------:R-:W-:Y:S01]  /*5470*/  ISETP.GT.AND P1, PT, R3, 0x8, P0 ;  /* 0x000000080300780c */ /* 0x000fe20000724270 */
[-C--:B------:R-:W-:Y:S01]  /*5480*/  FMUL R62, R62, R88.reuse ;  /* 0x000000583e3e7220 */ /* 0x080fe20000400000 */
[C---:B------:R-:W-:Y:S01]  /*5490*/  ISETP.GT.AND P0, PT, R4.reuse, 0x28, PT ;  /* 0x000000280400780c */ /* 0x040fe20003f04270 */
[----:B------:R-:W-:Y:S01]  /*54a0*/  @P3 STG.E.U16 desc[UR38][R8.64+0x32], R39 ;  /* 0x0000322708003986 */ /* 0x000fe2000c101526 */
[----:B------:R-:W-:Y:S01]  /*54b0*/  ISETP.GT.AND P3, PT, R4, 0x21, PT ;  /* 0x000000210400780c */ /* 0x000fe20003f64270 */
[-C--:B------:R-:W-:Y:S01]  /*54c0*/  FMUL R63, R63, R88.reuse ;  /* 0x000000583f3f7220 */ /* 0x080fe20000400000 */
[----:B------:R-:W-:Y:S01]  /*54d0*/  F2FP.F16.F32.PACK_AB R49, RZ, R49 ;  /* 0x00000031ff31723e */ /* 0x000fe200000000ff */
[----:B------:R-:W-:Y:S01]  /*54e0*/  @P4 STG.E.U16 desc[UR38][R6.64+0x40], R40 ;  /* 0x0000402806004986 */ /* 0x000fe2000c101526 */
[C---:B------:R-:W-:Y:S01]  /*54f0*/  ISETP.GT.AND P2, PT, R3.reuse, RZ, P3 ;  /* 0x000000ff0300720c */ /* 0x040fe20001f44270 */
[-C--:B------:R-:W-:Y:S01]  /*5500*/  FMUL R64, R64, R88.reuse ;  /* 0x0000005840407220 */ /* 0x080fe20000400000 */
[----:B------:R-:W-:Y:S01]  /*5510*/  ISETP.GT.AND P3, PT, R3, 0x8, P3 ;  /* 0x000000080300780c */ /* 0x000fe20001f64270 */
[-C--:B------:R-:W-:Y:S01]  /*5520*/  FMUL R65, R65, R88.reuse ;  /* 0x0000005841417220 */ /* 0x080fe20000400000 */
        /* <DEDUP_REMOVED lines=62> */
[----:B------:R-:W-:-:S02]  /*5910*/  F2FP.F16.F32.PACK_AB R68, RZ, R68 ;  /* 0x00000044ff44723e */ /* 0x000fc400000000ff */
[----:B------:R-:W-:Y:S01]  /*5920*/  F2FP.F16.F32.PACK_AB R69, RZ, R69 ;  /* 0x00000045ff45723e */ /* 0x000fe200000000ff */
[----:B------:R-:W-:Y:S01]  /*5930*/  @P1 STG.E.U16 desc[UR38][R8.64+0x60], R50 ;  /* 0x0000603208001986 */ /* 0x000fe2000c101526 */
[C---:B------:R-:W-:Y:S02]  /*5940*/  ISETP.GT.AND P1, PT, R3.reuse, 0x8, P0 ;  /* 0x000000080300780c */ /* 0x040fe40000724270 */
[C---:B------:R-:W-:Y:S01]  /*5950*/  ISETP.GT.AND P0, PT, R4.reuse, 0x40, PT ;  /* 0x000000400400780c */ /* 0x040fe20003f04270 */
[----:B------:R-:W-:Y:S01]  /*5960*/  @P3 STG.E.U16 desc[UR38][R8.64+0x62], R51 ;  /* 0x0000623308003986 */ /* 0x000fe2000c101526 */
[----:B------:R-:W-:Y:S02]  /*5970*/  ISETP.GT.AND P3, PT, R4, 0x39, PT ;  /* 0x000000390400780c */ /* 0x000fe40003f64270 */
[----:B------:R-:W-:Y:S01]  /*5980*/  F2FP.F16.F32.PACK_AB R70, RZ, R70 ;  /* 0x00000046ff46723e */ /* 0x000fe200000000ff */
[----:B------:R-:W-:Y:S01]  /*5990*/  @P4 STG.E.U16 desc[UR38][R6.64+0x70], R52 ;  /* 0x0000703406004986 */ /* 0x000fe2000c101526 */
[----:B------:R-:W-:-:S02]  /*59a0*/  ISETP.GT.AND P2, PT, R3, RZ, P3 ;  /* 0x000000ff0300720c */ /* 0x000fc40001f44270 */
[C---:B------:R-:W-:Y:S02]  /*59b0*/  ISETP.GT.AND P3, PT, R3.reuse, 0x8, P3 ;  /* 0x000000080300780c */ /* 0x040fe40001f64270 */
[----:B------:R-:W-:Y:S02]  /*59c0*/  ISETP.GT.AND P4, PT, R3, RZ, P0 ;  /* 0x000000ff0300720c */ /* 0x000fe40000784270 */
[----:B------:R-:W-:Y:S02]  /*59d0*/  F2FP.F16.F32.PACK_AB R71, RZ, R71 ;  /* 0x00000047ff47723e */ /* 0x000fe400000000ff */
[----:B------:R-:W-:Y:S02]  /*59e0*/  F2FP.F16.F32.PACK_AB R72, RZ, R72 ;  /* 0x00000048ff48723e */ /* 0x000fe400000000ff */
[----:B------:R-:W-:Y:S02]  /*59f0*/  F2FP.F16.F32.PACK_AB R73, RZ, R73 ;  /* 0x00000049ff49723e */ /* 0x000fe400000000ff */
        /* <DEDUP_REMOVED lines=33> */
[----:B------:R-:W-:-:S03]  /*5c10*/  F2FP.F16.F32.PACK_AB R87, RZ, R87 ;  /* 0x00000057ff57723e */ /* 0x000fc600000000ff */
[----:B------:R-:W-:Y:S04]  /*5c20*/  @P2 STG.E.U16 desc[UR38][R6.64+0x92], R61 ;  /* 0x0000923d06002986 */ /* 0x000fe8000c101526 */
[----:B------:R-:W-:Y:S01]  /*5c30*/  @P1 STG.E.U16 desc[UR38][R8.64+0x90], R62 ;  /* 0x0000903e08001986 */ /* 0x000fe2000c101526 */
[----:B------:R-:W-:Y:S02]  /*5c40*/  ISETP.GT.AND P1, PT, R3, 0x8, P0 ;  /* 0x000000080300780c */ /* 0x000fe40000724270 */
[C---:B------:R-:W-:Y:S01]  /*5c50*/  ISETP.GT.AND P0, PT, R4.reuse, 0x58, PT ;  /* 0x000000580400780c */ /* 0x040fe20003f04270 */
[----:B------:R-:W-:Y:S01]  /*5c60*/  @P3 STG.E.U16 desc[UR38][R8.64+0x92], R63 ;  /* 0x0000923f08003986 */ /* 0x000fe2000c101526 */
[----:B------:R-:W-:-:S03]  /*5c70*/  ISETP.GT.AND P3, PT, R4, 0x51, PT ;  /* 0x000000510400780c */ /* 0x000fc60003f64270 */
[----:B------:R-:W-:Y:S01]  /*5c80*/  @P4 STG.E.U16 desc[UR38][R6.64+0xa0], R64 ;  /* 0x0000a04006004986 */ /* 0x000fe2000c101526 */
[C---:B------:R-:W-:Y:S02]  /*5c90*/  ISETP.GT.AND P2, PT, R3.reuse, RZ, P3 ;  /* 0x000000ff0300720c */ /* 0x040fe40001f44270 */
[C---:B------:R-:W-:Y:S02]  /*5ca0*/  ISETP.GT.AND P3, PT, R3.reuse, 0x8, P3 ;  /* 0x000000080300780c */ /* 0x040fe40001f64270 */
[----:B------:R-:W-:-:S09]  /*5cb0*/  ISETP.GT.AND P4, PT, R3, RZ, P0 ;  /* 0x000000ff0300720c */ /* 0x000fd20000784270 */
        /* <DEDUP_REMOVED lines=9> */
[C---:B------:R-:W-:Y:S02]  /*5d50*/  ISETP.GT.AND P3, PT, R3.reuse, RZ, P0 ;  /* 0x000000ff0300720c */ /* 0x040fe40000764270 */
[----:B------:R-:W-:-:S07]  /*5d60*/  ISETP.GT.AND P0, PT, R3, 0x8, P0 ;  /* 0x000000080300780c */ /* 0x000fce0000704270 */
[----:B------:R-:W-:Y:S04]  /*5d70*/  @P2 STG.E.U16 desc[UR38][R6.64+0xb2], R69 ;  /* 0x0000b24506002986 */ /* 0x000fe8000c101526 */
[----:B------:R-:W-:Y:S01]  /*5d80*/  @P1 STG.E.U16 desc[UR38][R8.64+0xb0], R70 ;  /* 0x0000b04608001986 */ /* 0x000fe2000c101526 */
[----:B------:R-:W-:-:S03]  /*5d90*/  ISETP.GT.AND P1, PT, R4, 0x68, PT ;  /* 0x000000680400780c */ /* 0x000fc60003f24270 */
        /* <DEDUP_REMOVED lines=11> */
[C---:B------:R-:W-:Y:S02]  /*5e50*/  ISETP.GT.AND P2, PT, R3.reuse, RZ, P0 ;  /* 0x000000ff0300720c */ /* 0x040fe40000744270 */
[----:B------:R-:W-:Y:S01]  /*5e60*/  ISETP.GT.AND P0, PT, R3, 0x8, P0 ;  /* 0x000000080300780c */ /* 0x000fe20000704270 */
[----:B------:R-:W-:Y:S01]  /*5e70*/  @P3 STG.E.U16 desc[UR38][R6.64+0xd0], R76 ;  /* 0x0000d04c06003986 */ /* 0x000fe2000c101526 */
[----:B------:R-:W-:-:S04]  /*5e80*/  ISETP.GT.AND P3, PT, R4, 0x70, PT ;  /* 0x000000700400780c */ /* 0x000fc80003f64270 */
[C---:B------:R-:W-:Y:S02]  /*5e90*/  ISETP.GT.AND P4, PT, R3.reuse, RZ, P3 ;  /* 0x000000ff0300720c */ /* 0x040fe40001f84270 */
[----:B------:R-:W-:-:S03]  /*5ea0*/  ISETP.GT.AND P3, PT, R3, 0x8, P3 ;  /* 0x000000080300780c */ /* 0x000fc60001f64270 */
[----:B------:R-:W-:Y:S01]  /*5eb0*/  @P2 STG.E.U16 desc[UR38][R6.64+0xd2], R77 ;  /* 0x0000d24d06002986 */ /* 0x000fe2000c101526 */
[----:B------:R-:W-:-:S03]  /*5ec0*/  ISETP.GT.AND P2, PT, R4, 0x79, PT ;  /* 0x000000790400780c */ /* 0x000fc60003f44270 */
[----:B------:R-:W-:Y:S01]  /*5ed0*/  @P1 STG.E.U16 desc[UR38][R8.64+0xd0], R78 ;  /* 0x0000d04e08001986 */ /* 0x000fe2000c101526 */
[----:B------:R-:W-:-:S03]  /*5ee0*/  ISETP.GT.AND P1, PT, R4, 0x78, PT ;  /* 0x000000780400780c */ /* 0x000fc60003f24270 */
[----:B------:R-:W-:Y:S01]  /*5ef0*/  @P0 STG.E.U16 desc[UR38][R8.64+0xd2], R79 ;  /* 0x0000d24f08000986 */ /* 0x000fe2000c101526 */
[----:B------:R-:W-:-:S03]  /*5f00*/  ISETP.GT.AND P0, PT, R4, 0x71, PT ;  /* 0x000000710400780c */ /* 0x000fc60003f04270 */
[----:B------:R-:W-:Y:S01]  /*5f10*/  @P4 STG.E.U16 desc[UR38][R6.64+0xe0], R80 ;  /* 0x0000e05006004986 */ /* 0x000fe2000c101526 */
[C---:B------:R-:W-:Y:S02]  /*5f20*/  ISETP.GT.AND P4, PT, R3.reuse, RZ, P0 ;  /* 0x000000ff0300720c */ /* 0x040fe40000784270 */
[----:B------:R-:W-:-:S11]  /*5f30*/  ISETP.GT.AND P0, PT, R3, 0x8, P0 ;  /* 0x000000080300780c */ /* 0x000fd60000704270 */
[----:B------:R-:W-:Y:S02]  /*5f40*/  @P4 IMAD.MOV.U32 R4, RZ, RZ, R6 ;  /* 0x000000ffff044224 */ /* 0x000fe400078e0006 */
[----:B------:R-:W-:-:S05]  /*5f50*/  @P4 IMAD.MOV.U32 R5, RZ, RZ, R7 ;  /* 0x000000ffff054224 */ /* 0x000fca00078e0007 */
[----:B------:R0:W-:Y:S01]  /*5f60*/  @P4 STG.E.U16 desc[UR38][R4.64+0xe2], R81 ;  /* 0x0000e25104004986 */ /* 0x0001e2000c101526 */
[C---:B------:R-:W-:Y:S02]  /*5f70*/  ISETP.GT.AND P4, PT, R3.reuse, RZ, P2 ;  /* 0x000000ff0300720c */ /* 0x040fe40001784270 */
[----:B------:R-:W-:Y:S01]  /*5f80*/  ISETP.GT.AND P2, PT, R3, 0x8, P2 ;  /* 0x000000080300780c */ /* 0x000fe20001744270 */
[----:B0-----:R-:W-:Y:S02]  /*5f90*/  @P3 IMAD.MOV.U32 R4, RZ, RZ, R8 ;  /* 0x000000ffff043224 */ /* 0x001fe400078e0008 */
[----:B------:R-:W-:-:S05]  /*5fa0*/  @P3 IMAD.MOV.U32 R5, RZ, RZ, R9 ;  /* 0x000000ffff053224 */ /* 0x000fca00078e0009 */
[----:B------:R0:W-:Y:S01]  /*5fb0*/  @P3 STG.E.U16 desc[UR38][R4.64+0xe0], R82 ;  /* 0x0000e05204003986 */ /* 0x0001e2000c101526 */
[C---:B------:R-:W-:Y:S02]  /*5fc0*/  ISETP.GT.AND P3, PT, R3.reuse, RZ, P1 ;  /* 0x000000ff0300720c */ /* 0x040fe40000f64270 */
[----:B------:R-:W-:Y:S01]  /*5fd0*/  ISETP.GT.AND P1, PT, R3, 0x8, P1 ;  /* 0x000000080300780c */ /* 0x000fe20000f24270 */
[----:B0-----:R-:W-:Y:S02]  /*5fe0*/  @P0 IMAD.MOV.U32 R4, RZ, RZ, R8 ;  /* 0x000000ffff040224 */ /* 0x001fe400078e0008 */
[----:B------:R-:W-:-:S05]  /*5ff0*/  @P0 IMAD.MOV.U32 R5, RZ, RZ, R9 ;  /* 0x000000ffff050224 */ /* 0x000fca00078e0009 */
[----:B------:R0:W-:Y:S03]  /*6000*/  @P0 STG.E.U16 desc[UR38][R4.64+0xe2], R83 ;  /* 0x0000e25304000986 */ /* 0x0001e6000c101526 */
[----:B0-----:R-:W-:Y:S02]  /*6010*/  @P3 IMAD.MOV.U32 R4, RZ, RZ, R6 ;  /* 0x000000ffff043224 */ /* 0x001fe400078e0006 */
[----:B------:R-:W-:-:S05]  /*6020*/  @P3 IMAD.MOV.U32 R5, RZ, RZ, R7 ;  /* 0x000000ffff053224 */ /* 0x000fca00078e0007 */
[----:B------:R0:W-:Y:S04]  /*6030*/  @P3 STG.E.U16 desc[UR38][R4.64+0xf0], R84 ;  /* 0x0000f05404003986 */ /* 0x0001e8000c101526 */
[----:B------:R4:W-:Y:S01]  /*6040*/  @P4 STG.E.U16 desc[UR38][R6.64+0xf2], R85 ;  /* 0x0000f25506004986 */ /* 0x0009e2000c101526 */
[----:B0-----:R-:W-:Y:S02]  /*6050*/  @P1 IMAD.MOV.U32 R4, RZ, RZ, R8 ;  /* 0x000000ffff041224 */ /* 0x001fe400078e0008 */
[----:B------:R-:W-:-:S05]  /*6060*/  @P1 IMAD.MOV.U32 R5, RZ, RZ, R9 ;  /* 0x000000ffff051224 */ /* 0x000fca00078e0009 */
[----:B------:R4:W-:Y:S04]  /*6070*/  @P1 STG.E.U16 desc[UR38][R4.64+0xf0], R86 ;  /* 0x0000f05604001986 */ /* 0x0009e8000c101526 */
[----:B------:R4:W-:Y:S02]  /*6080*/  @P2 STG.E.U16 desc[UR38][R8.64+0xf2], R87 ;  /* 0x0000f25708002986 */ /* 0x0009e4000c101526 */
.L_x_158:
[----:B------:R-:W-:Y:S05]  /*6090*/  BSYNC B0 ;  /* 0x0000000000007941 */ /* 0x000fea0003800000 */
.L_x_32:
[----:B------:R-:W-:Y:S01]  /*60a0*/  IADD3 R16, P0, R16, UR36, RZ ;  /* 0x0000002410107c10 */ /* 0x000fe2000ff1e0ff */
[----:B------:R-:W-:Y:S01]  /*60b0*/  ULDC.64 UR4, c[0x0][0x650] ;  /* 0x0001940000047ab9 */ /* 0x000fe20000000a00 */
[----:B------:R-:W-:Y:S01]  /*60c0*/  PRMT R3, RZ, 0x7610, R3 ;  /* 0x00007610ff037816 */ /* 0x000fe20000000003 */
[----:B------:R-:W-:Y:S01]  /*60d0*/  IMAD.MOV.U32 R100, RZ, RZ, -0x1 ;  /* 0xffffffffff647424 */ /* 0x000fe200078e00ff */
[----:B------:R-:W-:Y:S01]  /*60e0*/  IADD3.X R17, R17, UR42, RZ, P0, !PT ;  /* 0x0000002a11117c10 */ /* 0x000fe200087fe4ff */
[----:B------:R-:W-:Y:S01]  /*60f0*/  IMAD.MOV.U32 R99, RZ, RZ, -0x1 ;  /* 0xffffffffff637424 */ /* 0x000fe200078e00ff */
[----:B------:R-:W-:-:S04]  /*6100*/  ISETP.GE.U32.AND P0, PT, R16, UR4, PT ;  /* 0x0000000410007c0c */ /* 0x000fc8000bf06070 */
[----:B------:R-:W-:-:S13]  /*6110*/  ISETP.GE.U32.AND.EX P0, PT, R17, UR5, PT, P0 ;  /* 0x0000000511007c0c */ /* 0x000fda000bf06100 */
[----:B------:R-:W-:Y:S05]  /*6120*/  @P0 BRA `(.L_x_159) ;  /* 0x00000004004c0947 */ /* 0x000fea0003800000 */
[----:B------:R-:W0:Y:S01]  /*6130*/  LDC.64 R10, c[0x0][0x628] ;  /* 0x00018a00ff0a7b82 */ /* 0x000e220000000a00 */
[----:B---3--:R-:W3:Y:S01]  /*6140*/  S2R R12, SR_CTAID.X ;  /* 0x00000000000c7919 */ /* 0x008ee20000002500 */
[----:B-12-4-:R-:W-:Y:S02]  /*6150*/  IMAD.MOV.U32 R8, RZ, RZ, R16 ;  /* 0x000000ffff087224 */ /* 0x016fe400078e0010 */
[----:B------:R-:W-:Y:S01]  /*6160*/  IMAD.MOV.U32 R9, RZ, RZ, R17 ;  /* 0x000000ffff097224 */ /* 0x000fe200078e0011 */
[----:B------:R-:W1:Y:S03]  /*6170*/  S2R R20, SR_CTAID.Y ;  /* 0x0000000000147919 */ /* 0x000e660000002600 */
[----:B------:R-:W2:Y:S08]  /*6180*/  LDC R0, c[0x0][0x630] ;  /* 0x00018c00ff007b82 */ /* 0x000eb00000000800 */
[----:B------:R-:W4:Y:S01]  /*6190*/  LDC.64 R14, c[0x0][0x620] ;  /* 0x00018800ff0e7b82 */ /* 0x000f220000000a00 */
[----:B0-----:R-:W-:-:S04]  /*61a0*/  ISETP.NE.U32.AND P0, PT, R10, RZ, PT ;  /* 0x000000ff0a00720c */ /* 0x001fc80003f05070 */
[----:B------:R-:W-:-:S13]  /*61b0*/  ISETP.NE.AND.EX P0, PT, R11, RZ, PT, P0 ;  /* 0x000000ff0b00720c */ /* 0x000fda0003f05300 */
[----:B-1234-:R-:W-:Y:S05]  /*61c0*/  @!P0 BRA `(.L_x_160) ;  /* 0x0000000000288947 */ /* 0x01efea0003800000 */
        /* <DEDUP_REMOVED lines=10> */
.L_x_160:
[-CC-:B------:R-:W-:Y:S01]  /*6270*/  SHF.R.U64 R99, R8, R0.reuse, R9.reuse ;  /* 0x0000000008637219 */ /* 0x180fe20000001209 */
[----:B------:R-:W0:Y:S01]  /*6280*/  LDC.64 R26, c[0x0][0x640] ;  /* 0x00019000ff1a7b82 */ /* 0x000e220000000a00 */
[----:B------:R-:W-:Y:S01]  /*6290*/  SHF.R.U32.HI R0, RZ, R0, R9 ;  /* 0x00000000ff007219 */ /* 0x000fe20000011609 */
[----:B------:R-:W-:Y:S01]  /*62a0*/  ULDC UR4, c[0x0][0x150] ;  /* 0x0000540000047ab9 */ /* 0x000fe20000000800 */
[----:B------:R-:W-:Y:S02]  /*62b0*/  IADD3 R3, P0, RZ, -R99, RZ ;  /* 0x80000063ff037210 */ /* 0x000fe40007f1e0ff */
[----:B------:R-:W-:-:S03]  /*62c0*/  I2FP.F32.U32 R7, R12 ;  /* 0x0000000c00077245 */ /* 0x000fc60000201000 */
[----:B------:R-:W1:Y:S01]  /*62d0*/  LDC R6, c[0x0][0x618] ;  /* 0x00018600ff067b82 */ /* 0x000e620000000800 */
[----:B------:R-:W-:Y:S02]  /*62e0*/  IMAD.X R5, RZ, RZ, ~R0, P0 ;  /* 0x000000ffff057224 */ /* 0x000fe400000e0e00 */
[----:B------:R-:W-:Y:S01]  /*62f0*/  FMUL R7, R7, UR4 ;  /* 0x0000000407077c20 */ /* 0x000fe20008400000 */
[----:B------:R-:W-:Y:S01]  /*6300*/  ULDC UR4, c[0x0][0x154] ;  /* 0x0000550000047ab9 */ /* 0x000fe20000000800 */
[-C--:B------:R-:W-:Y:S02]  /*6310*/  IMAD R0, R5, R14.reuse, RZ ;  /* 0x0000000e05007224 */ /* 0x080fe400078e02ff */
[C---:B------:R-:W-:Y:S01]  /*6320*/  IMAD.WIDE.U32 R4, R3.reuse, R14, R16 ;  /* 0x0000000e03047225 */ /* 0x040fe200078e0010 */
[----:B------:R-:W2:Y:S01]  /*6330*/  LDC R11, c[0x0][0x608] ;  /* 0x00018200ff0b7b82 */ /* 0x000ea20000000800 */
[----:B------:R-:W3:Y:S02]  /*6340*/  F2I.U32.TRUNC.NTZ R7, R7 ;  /* 0x0000000700077305 */ /* 0x000ee4000020f000 */
[----:B------:R-:W-:-:S04]  /*6350*/  IMAD R3, R3, R15, R0 ;  /* 0x0000000f03037224 */ /* 0x000fc800078e0200 */
[----:B------:R-:W-:Y:S01]  /*6360*/  IMAD.IADD R3, R5, 0x1, R3 ;  /* 0x0000000105037824 */ /* 0x000fe200078e0203 */
[----:B------:R-:W4:Y:S01]  /*6370*/  LDC R8, c[0x0][0x658] ;  /* 0x00019600ff087b82 */ /* 0x000f220000000800 */
[----:B------:R-:W-:Y:S02]  /*6380*/  I2FP.F32.U32 R5, R20 ;  /* 0x0000001400057245 */ /* 0x000fe40000201000 */
[----:B0-----:R-:W-:-:S04]  /*6390*/  ISETP.NE.U32.AND P0, PT, R26, RZ, PT ;  /* 0x000000ff1a00720c */ /* 0x001fc80003f05070 */
[----:B------:R-:W-:Y:S01]  /*63a0*/  ISETP.NE.AND.EX P0, PT, R27, RZ, PT, P0 ;  /* 0x000000ff1b00720c */ /* 0x000fe20003f05300 */
[----:B------:R-:W0:Y:S01]  /*63b0*/  LDC R9, c[0x0][0x144] ;  /* 0x00005100ff097b82 */ /* 0x000e220000000800 */
[-C--:B-1----:R-:W-:Y:S01]  /*63c0*/  SHF.R.U64 R13, R4, R6.reuse, R3 ;  /* 0x00000006040d7219 */ /* 0x082fe20000001203 */
[----:B---3--:R-:W-:Y:S01]  /*63d0*/  IMAD.MOV R7, RZ, RZ, -R7 ;  /* 0x000000ffff077224 */ /* 0x008fe200078e0a07 */
[----:B------:R-:W-:Y:S01]  /*63e0*/  SHF.R.U32.HI R0, RZ, R6, R3 ;  /* 0x00000006ff007219 */ /* 0x000fe20000011603 */
[----:B------:R-:W-:-:S04]  /*63f0*/  FMUL R6, R5, UR4 ;  /* 0x0000000405067c20 */ /* 0x000fc80008400000 */
[----:B------:R-:W1:Y:S01]  /*6400*/  LDC R21, c[0x0][0x148] ;  /* 0x00005200ff157b82 */ /* 0x000e620000000800 */
[----:B------:R3:W0:Y:S01]  /*6410*/  F2I.U32.TRUNC.NTZ R14, R6 ;  /* 0x00000006000e7305 */ /* 0x000622000020f000 */
[-CC-:B--2---:R-:W-:Y:S02]  /*6420*/  SHF.R.U64 R10, R13, R11.reuse, R0.reuse ;  /* 0x0000000b0d0a7219 */ /* 0x184fe40000001200 */
[----:B------:R-:W-:-:S04]  /*6430*/  SHF.R.U32.HI R3, RZ, R11, R0 ;  /* 0x0000000bff037219 */ /* 0x000fc80000011600 */
[----:B-----5:R-:W2:Y:S01]  /*6440*/  LDC R24, c[0x0][0x648] ;  /* 0x00019200ff187b82 */ /* 0x020ea20000000800 */
[-CC-:B----4-:R-:W-:Y:S02]  /*6450*/  SHF.R.U64 R15, R10, R8.reuse, R3.reuse ;  /* 0x000000080a0f7219 */ /* 0x190fe40000001203 */
[----:B------:R-:W-:-:S03]  /*6460*/  SHF.R.U32.HI R5, RZ, R8, R3 ;  /* 0x00000008ff057219 */ /* 0x000fc60000011603 */
[----:B------:R-:W-:Y:S02]  /*6470*/  IMAD.MOV.U32 R4, RZ, RZ, R15 ;  /* 0x000000ffff047224 */ /* 0x000fe400078e000f */
[----:B------:R-:W4:Y:S01]  /*6480*/  LDC R28, c[0x0][0x638] ;  /* 0x00018e00ff1c7b82 */ /* 0x000f220000000800 */
[----:B0-----:R-:W-:-:S07]  /*6490*/  IMAD R25, R9, R7, R12 ;  /* 0x0000000709197224 */ /* 0x001fce00078e020c */
[----:B------:R-:W0:Y:S08]  /*64a0*/  LDC R29, c[0x0][0x610] ;  /* 0x00018400ff1d7b82 */ /* 0x000e300000000800 */
[----:B------:R-:W0:Y:S01]  /*64b0*/  LDC R30, c[0x0][0x600] ;  /* 0x00018000ff1e7b82 */ /* 0x000e220000000800 */
[----:B-1-3--:R-:W-:Y:S05]  /*64c0*/  @!P0 BRA `(.L_x_161) ;  /* 0x0000000000288947 */ /* 0x00afea0003800000 */
[----:B------:R-:W1:Y:S02]  /*64d0*/  LDC R0, c[0x0][0x64c] ;  /* 0x00019300ff007b82 */ /* 0x000e640000000800 */
[----:B-1----:R-:W-:-:S05]  /*64e0*/  IADD3 R3, P0, R15, R0, RZ ;  /* 0x000000000f037210 */ /* 0x002fca0007f1e0ff */
        /* <DEDUP_REMOVED lines=8> */
.L_x_161:
[----:B------:R-:W-:Y:S01]  /*6570*/  ISETP.NE.AND P0, PT, R2, 0x1, PT ;  /* 0x000000010200780c */ /* 0x000fe20003f05270 */
[----:B------:R-:W-:Y:S01]  /*6580*/  IMAD.MOV R14, RZ, RZ, -R14 ;  /* 0x000000ffff0e7224 */ /* 0x000fe200078e0a0e */
[----:B--2---:R-:W-:Y:S02]  /*6590*/  SHF.R.U64 R0, R4, R24, R5 ;  /* 0x0000001804007219 */ /* 0x004fe40000001205 */
[----:B------:R-:W-:Y:S02]  /*65a0*/  LOP3.LUT R3, R10, R97, RZ, 0xc0, !PT ;  /* 0x000000610a037212 */ /* 0x000fe400078ec0ff */
[----:B------:R-:W-:Y:S01]  /*65b0*/  LOP3.LUT R6, R13, R96, RZ, 0xc0, !PT ;  /* 0x000000600d067212 */ /* 0x000fe200078ec0ff */
[----:B------:R-:W-:Y:S02]  /*65c0*/  IMAD.MOV R4, RZ, RZ, -R0 ;  /* 0x000000ffff047224 */ /* 0x000fe400078e0a00 */
[----:B------:R-:W-:Y:S02]  /*65d0*/  IMAD R0, R92, R0, R3 ;  /* 0x000000005c007224 */ /* 0x000fe400078e0203 */
[----:B----4-:R-:W-:-:S02]  /*65e0*/  IMAD R3, R4, R28, R15 ;  /* 0x0000001c04037224 */ /* 0x010fc400078e020f */
[----:B------:R-:W-:Y:S02]  /*65f0*/  @P0 IMAD R25, R21, R14, R20 ;  /* 0x0000000e15190224 */ /* 0x000fe400078e0214 */
[----:B0-----:R-:W-:Y:S02]  /*6600*/  IMAD R5, R3, R30, R6 ;  /* 0x0000001e03057224 */ /* 0x001fe400078e0206 */
[----:B------:R-:W-:Y:S02]  /*6610*/  IMAD R0, R0, R29, R25 ;  /* 0x0000001d00007224 */ /* 0x000fe400078e0219 */
[----:B------:R-:W-:-:S03]  /*6620*/  IMAD.MOV.U32 R4, RZ, RZ, 0x1 ;  /* 0x00000001ff047424 */ /* 0x000fc600078e00ff */
[----:B------:R-:W-:Y:S02]  /*6630*/  SEL R100, R5, R0, !P0 ;  /* 0x0000000005647207 */ /* 0x000fe40004000000 */
[----:B------:R-:W-:Y:S02]  /*6640*/  PRMT R3, R4, 0x7610, R3 ;  /* 0x0000761004037816 */ /* 0x000fe40000000003 */
[----:B------:R-:W-:-:S07]  /*6650*/  SEL R0, R0, R5, !P0 ;  /* 0x0000000500007207 */ /* 0x000fce0004000000 */
.L_x_159:
[----:B------:R-:W-:Y:S01]  /*6660*/  UIADD3 UR41, UR43, UR41, URZ ;  /* 0x000000292b297290 */ /* 0x000fe2000fffe03f */
[----:B------:R-:W-:Y:S01]  /*6670*/  LOP3.LUT P0, RZ, R3, 0xff, RZ, 0xc0, !PT ;  /* 0x000000ff03ff7812 */ /* 0x000fe2000780c0ff */
[----:B------:R-:W-:Y:S02]  /*6680*/  IMAD.MOV.U32 R101, RZ, RZ, R0 ;  /* 0x000000ffff657224 */ /* 0x000fe400078e0000 */
[----:B------:R-:W-:Y:S02]  /*6690*/  USHF.R.U32.HI UR4, URZ, 0x2, UR41 ;  /* 0x000000023f047899 */ /* 0x000fe40008011629 */
[----:B------:R-:W-:Y:S02]  /*66a0*/  UISETP.GT.U32.AND UP1, UPT, UR41, 0x3, UPT ;  /* 0x000000032900788c */ /* 0x000fe4000bf24070 */
[----:B------:R-:W-:Y:S02]  /*66b0*/  ULOP3.LUT UR4, UR4, 0x1, URZ, 0xc0, !UPT ;  /* 0x0000000104047892 */ /* 0x000fe4000f8ec03f */
[----:B------:R-:W-:-:S02]  /*66c0*/  UISETP.LT.U32.AND UP1, UPT, UR43, 0x4, UP1 ;  /* 0x000000042b00788c */ /* 0x000fc40008f21070 */
[----:B------:R-:W-:Y:S02]  /*66d0*/  UISETP.NE.U32.AND UP0, UPT, UR4, 0x1, UPT ;  /* 0x000000010400788c */ /* 0x000fe4000bf05070 */
[----:B------:R-:W-:Y:S02]  /*66e0*/  USEL UR5, URZ, 0x1, !UP1 ;  /* 0x000000013f057887 */ /* 0x000fe4000c800000 */
[----:B------:R-:W-:Y:S02]  /*66f0*/  UISETP.GT.U32.AND UP0, UPT, UR43, 0x3, !UP0 ;  /* 0x000000032b00788c */ /* 0x000fe4000c704070 */
[----:B------:R-:W-:Y:S02]  /*6700*/  ULOP3.LUT UR41, UR41, 0x3, URZ, 0xc0, !UPT ;  /* 0x0000000329297892 */ /* 0x000fe4000f8ec03f */
[----:B------:R-:W-:-:S04]  /*6710*/  USEL UR4, URZ, 0x1, !UP0 ;  /* 0x000000013f047887 */ /* 0x000fc8000c000000 */
[----:B------:R-:W-:Y:S01]  /*6720*/  ULOP3.LUT UR40, UR4, UR40, UR5, 0x96, !UPT ;  /* 0x0000002804287292 */ /* 0x000fe2000f8e9605 */
[----:B------:R-:W-:Y:S11]  /*6730*/  @P0 BRA `(.L_x_162) ;  /* 0xffffffac00340947 */ /* 0x000ff6000383ffff */
[----:B------:R-:W-:Y:S05]  /*6740*/  EXIT ;  /* 0x000000000000794d */ /* 0x000fea0003800000 */
.L_x_7:
        /* <DEDUP_REMOVED lines=26> */
.L_x_164:
[----:B------:R-:W0:Y:S01]  /*68f0*/  LDC.64 R28, c[0x0][0x640] ;  /* 0x00019000ff1c7b82 */ /* 0x000e220000000a00 */
[-CC-:B------:R-:W-:Y:S01]  /*6900*/  SHF.R.U64 R21, R14, R6.reuse, R15.reuse ;  /* 0x000000060e157219 */ /* 0x180fe2000000120f */
[----:B------:R-:W-:Y:S01]  /*6910*/  IMAD.MOV.U32 R30, RZ, RZ, 0x1 ;  /* 0x00000001ff1e7424 */ /* 0x000fe200078e00ff */
[----:B------:R-:W-:Y:S02]  /*6920*/  SHF.R.U32.HI R6, RZ, R6, R15 ;  /* 0x00000006ff067219 */ /* 0x000fe4000001160f */
[----:B------:R-:W-:-:S03]  /*6930*/  IADD3 R13, P0, RZ, -R21, RZ ;  /* 0x80000015ff0d7210 */ /* 0x000fc60007f1e0ff */
[----:B------:R-:W1:Y:S02]  /*6940*/  LDC R12, c[0x0][0x618] ;  /* 0x00018600ff0c7b82 */ /* 0x000e640000000800 */
[----:B------:R-:W-:-:S04]  /*6950*/  IMAD.X R11, RZ, RZ, ~R6, P0 ;  /* 0x000000ffff0b7224 */ /* 0x000fc800000e0e06 */
[-C--:B------:R-:W-:Y:S02]  /*6960*/  IMAD R6, R11, R24.reuse, RZ ;  /* 0x000000180b067224 */ /* 0x080fe400078e02ff */
[----:B------:R-:W2:Y:S01]  /*6970*/  LDC R14, c[0x0][0x608] ;  /* 0x00018200ff0e7b82 */ /* 0x000ea20000000800 */
[----:B------:R-:W-:-:S04]  /*6980*/  IMAD.WIDE.U32 R10, R13, R24, R16 ;  /* 0x000000180d0a7225 */ /* 0x000fc800078e0010 */
[----:B------:R-:W-:-:S03]  /*6990*/  IMAD R13, R13, R25, R6 ;  /* 0x000000190d0d7224 */ /* 0x000fc600078e0206 */
[----:B------:R-:W3:Y:S01]  /*69a0*/  LDC R27, c[0x0][0x658] ;  /* 0x00019600ff1b7b82 */ /* 0x000ee20000000800 */
[----:B------:R-:W-:Y:S01]  /*69b0*/  IMAD.IADD R11, R11, 0x1, R13 ;  /* 0x000000010b0b7824 */ /* 0x000fe200078e020d */
[----:B0-----:R-:W-:-:S04]  /*69c0*/  ISETP.NE.U32.AND P0, PT, R28, RZ, PT ;  /* 0x000000ff1c00720c */ /* 0x001fc80003f05070 */
[----:B------:R-:W-:Y:S02]  /*69d0*/  ISETP.NE.AND.EX P0, PT, R29, RZ, PT, P0 ;  /* 0x000000ff1d00720c */ /* 0x000fe40003f05300 */
[----:B------:R-:W0:Y:S01]  /*69e0*/  LDC R20, c[0x0][0x600] ;  /* 0x00018000ff147b82 */ /* 0x000e220000000800 */
[-CC-:B-1----:R-:W-:Y:S01]  /*69f0*/  SHF.R.U64 R8, R10, R12.reuse, R11.reuse ;  /* 0x0000000c0a087219 */ /* 0x182fe2000000120b */
[----:B------:R-:W-:Y:S01]  /*6a00*/  IMAD.MOV.U32 R10, RZ, RZ, -0x1 ;  /* 0xffffffffff0a7424 */ /* 0x000fe200078e00ff */
[----:B------:R-:W-:-:S05]  /*6a10*/  SHF.R.U32.HI R11, RZ, R12, R11 ;  /* 0x0000000cff0b7219 */ /* 0x000fca000001160b */
[----:B------:R-:W1:Y:S01]  /*6a20*/  LDC R24, c[0x0][0x648] ;  /* 0x00019200ff187b82 */ /* 0x000e620000000800 */
[-CC-:B--2---:R-:W-:Y:S02]  /*6a30*/  SHF.R.U64 R23, R8, R14.reuse, R11.reuse ;  /* 0x0000000e08177219 */ /* 0x184fe4000000120b */
[----:B------:R-:W-:-:S05]  /*6a40*/  SHF.R.U32.HI R6, RZ, R14, R11 ;  /* 0x0000000eff067219 */ /* 0x000fca000001160b */
[----:B------:R-:W2:Y:S01]  /*6a50*/  LDC R26, c[0x0][0x638] ;  /* 0x00018e00ff1a7b82 */ /* 0x000ea20000000800 */
[-C--:B---3--:R-:W-:Y:S02]  /*6a60*/  SHF.L.U32 R10, R10, R27.reuse, RZ ;  /* 0x0000001b0a0a7219 */ /* 0x088fe400000006ff */
[-CC-:B------:R-:W-:Y:S02]  /*6a70*/  SHF.R.U64 R25, R23, R27.reuse, R6.reuse ;  /* 0x0000001b17197219 */ /* 0x180fe40000001206 */
[----:B------:R-:W-:Y:S02]  /*6a80*/  LOP3.LUT R32, RZ, R10, RZ, 0x33, !PT ;  /* 0x0000000aff207212 */ /* 0x000fe400078e33ff */
[----:B------:R-:W-:Y:S01]  /*6a90*/  SHF.R.U32.HI R11, RZ, R27, R6 ;  /* 0x0000001bff0b7219 */ /* 0x000fe20000011606 */
[----:B------:R-:W3:Y:S01]  /*6aa0*/  LDC R31, c[0x0][0x610] ;  /* 0x00018400ff1f7b82 */ /* 0x000ee20000000800 */
[----:B------:R-:W-:Y:S01]  /*6ab0*/  IMAD.MOV.U32 R10, RZ, RZ, R25 ;  /* 0x000000ffff0a7224 */ /* 0x000fe200078e0019 */
[----:B------:R-:W-:Y:S06]  /*6ac0*/  @!P0 BRA `(.L_x_165) ;  /* 0x0000000000288947 */ /* 0x000fec0003800000 */
        /* <DEDUP_REMOVED lines=10> */
.L_x_165:
[----:B------:R-:W-:Y:S02]  /*6b70*/  ISETP.NE.AND P0, PT, R2, 0x1, PT ;  /* 0x000000010200780c */ /* 0x000fe40003f05270 */
[----:B-1----:R-:W-:Y:S01]  /*6b80*/  SHF.R.U64 R6, R10, R24, R11 ;  /* 0x000000180a067219 */ /* 0x002fe2000000120b */
[----:B0-----:R-:W-:Y:S01]  /*6b90*/  VIADD R11, R20, 0xffffffff ;  /* 0xffffffff140b7836 */ /* 0x001fe20000000000 */
[----:B------:R-:W-:Y:S02]  /*6ba0*/  SHF.L.U32 R30, R30, R27, RZ ;  /* 0x0000001b1e1e7219 */ /* 0x000fe400000006ff */
[----:B------:R-:W-:Y:S01]  /*6bb0*/  LOP3.LUT R5, R23, R32, RZ, 0xc0, !PT ;  /* 0x0000002017057212 */ /* 0x000fe200078ec0ff */
[----:B------:R-:W-:-:S04]  /*6bc0*/  IMAD.MOV R10, RZ, RZ, -R6 ;  /* 0x000000ffff0a7224 */ /* 0x000fc800078e0a06 */
[----:B------:R-:W-:Y:S01]  /*6bd0*/  IMAD R6, R30, R6, R5 ;  /* 0x000000061e067224 */ /* 0x000fe200078e0205 */
[----:B------:R-:W-:Y:S01]  /*6be0*/  LOP3.LUT R5, R8, R11, RZ, 0xc0, !PT ;  /* 0x0000000b08057212 */ /* 0x000fe200078ec0ff */
[----:B------:R-:W-:Y:S02]  /*6bf0*/  @P0 IMAD R7, R9, R22, R4 ;  /* 0x0000001609070224 */ /* 0x000fe400078e0204 */
[----:B--2---:R-:W-:Y:S02]  /*6c00*/  IMAD R4, R10, R26, R25 ;  /* 0x0000001a0a047224 */ /* 0x004fe400078e0219 */
[----:B---3--:R-:W-:Y:S02]  /*6c10*/  IMAD R7, R6, R31, R7 ;  /* 0x0000001f06077224 */ /* 0x008fe400078e0207 */
[----:B------:R-:W-:Y:S02]  /*6c20*/  IMAD R4, R4, R20, R5 ;  /* 0x0000001404047224 */ /* 0x000fe400078e0205 */
[----:B------:R-:W-:-:S02]  /*6c30*/  IMAD.MOV.U32 R8, RZ, RZ, 0x1 ;  /* 0x00000001ff087424 */ /* 0x000fc400078e00ff */
[----:B------:R-:W-:Y:S01]  /*6c40*/  IMAD.MOV.U32 R6, RZ, RZ, R21 ;  /* 0x000000ffff067224 */ /* 0x000fe200078e0015 */
[----:B------:R-:W-:Y:S02]  /*6c50*/  SEL R19, R4, R7, !P0 ;  /* 0x0000000704137207 */ /* 0x000fe40004000000 */
[----:B------:R-:W-:-:S07]  /*6c60*/  SEL R20, R7, R4, !P0 ;  /* 0x0000000407147207 */ /* 0x000fce0004000000 */
.L_x_163:
[----:B------:R-:W-:-:S08]  /*6c70*/  NOP ;  /* 0x0000000000007918 */ /* 0x000fd00000000000 */
[----:B------:R-:W0:-:S00]  /*6c80*/  USETMAXREG.DEALLOC.CTAPOOL 0x28 ;  /* 0x00000028000079c8 */ /* 0x000e0000080e0500 */
[----:B0-----:R-:W-:-:S13]  /*6c90*/  ISETP.NE.AND P0, PT, R3, RZ, PT ;  /* 0x000000ff0300720c */ /* 0x001fda0003f05270 */
[----:B------:R-:W-:Y:S05]  /*6ca0*/  @P0 EXIT ;  /* 0x000000000000094d */ /* 0x000fea0003800000 */
[----:B------:R-:W-:Y:S01]  /*6cb0*/  LOP3.LUT P0, RZ, R8, 0xff, RZ, 0xc0, !PT ;  /* 0x000000ff08ff7812 */ /* 0x000fe2000780c0ff */
[----:B------:R-:W-:Y:S02]  /*6cc0*/  IMAD.MOV.U32 R3, RZ, RZ, 0x1 ;  /* 0x00000001ff037424 */ /* 0x000fe400078e00ff */
[----:B------:R-:W-:-:S10]  /*6cd0*/  IMAD.MOV.U32 R8, RZ, RZ, RZ ;  /* 0x000000ffff087224 */ /* 0x000fd400078e00ff */
[----:B------:R-:W-:Y:S05]  /*6ce0*/  @!P0 BRA `(.L_x_166) ;  /* 0x0000000c00288947 */ /* 0x000fea0003800000 */
[----:B------:R-:W0:Y:S01]  /*6cf0*/  LDC R3, c[0x0][0x28c] ;  /* 0x0000a300ff037b82 */ /* 0x000e220000000800 */
[----:B------:R-:W-:Y:S01]  /*6d00*/  ULDC UR5, c[0x0][0x658] ;  /* 0x0001960000057ab9 */ /* 0x000fe20000000800 */
[----:B------:R-:W-:Y:S01]  /*6d10*/  UMOV UR6, 0xffffffff ;  /* 0xffffffff00067882 */ /* 0x000fe20000000000 */
[----:B------:R-:W-:Y:S01]  /*6d20*/  BSSY B0, `(.L_x_166) ;  /* 0x00000c6000007945 */ /* 0x000fe20003800000 */
[----:B------:R-:W-:Y:S01]  /*6d30*/  USHF.L.U32 UR6, UR6, UR5, URZ ;  /* 0x0000000506067299 */ /* 0x000fe2000800063f */
[----:B------:R-:W-:Y:S01]  /*6d40*/  IMAD.MOV.U32 R10, RZ, RZ, 0x1 ;  /* 0x00000001ff0a7424 */ /* 0x000fe200078e00ff */
[----:B------:R-:W-:Y:S01]  /*6d50*/  LOP3.LUT R13, R18, 0x2, RZ, 0xfc, !PT ;  /* 0x00000002120d7812 */ /* 0x000fe200078efcff */
[----:B------:R-:W-:Y:S01]  /*6d60*/  IMAD.MOV.U32 R8, RZ, RZ, RZ ;  /* 0x000000ffff087224 */ /* 0x000fe200078e00ff */
[----:B------:R-:W1:Y:S01]  /*6d70*/  S2UR UR8, SR_CgaCtaId ;  /* 0x00000000000879c3 */ /* 0x000e620000008800 */
[----:B------:R-:W-:Y:S01]  /*6d80*/  ULDC UR4, c[0x0][0x600] ;  /* 0x0001800000047ab9 */ /* 0x000fe20000000800 */
[----:B------:R-:W-:Y:S01]  /*6d90*/  UMOV UR7, 0x1 ;  /* 0x0000000100077882 */ /* 0x000fe20000000000 */
[----:B------:R-:W-:-:S02]  /*6da0*/  UIADD3 UR15, UR4, -0x1, URZ ;  /* 0xffffffff040f7890 */ /* 0x000fc4000fffe03f */
[----:B------:R-:W-:Y:S02]  /*6db0*/  USHF.L.U32 UR17, UR7, UR5, URZ ;  /* 0x0000000507117299 */ /* 0x000fe4000800063f */
[----:B------:R-:W-:Y:S01]  /*6dc0*/  ULOP3.LUT UR16, URZ, UR6, URZ, 0x33, !UPT ;  /* 0x000000063f107292 */ /* 0x000fe2000f8e333f */
[----:B------:R-:W-:Y:S01]  /*6dd0*/  ULDC.64 UR20, c[0x0][0x198] ;  /* 0x0000660000147ab9 */ /* 0x000fe20000000a00 */
[----:B0-----:R-:W-:-:S05]  /*6de0*/  VIADD R3, R3, 0x3f ;  /* 0x0000003f03037836 */ /* 0x001fca0000000000 */
[----:B------:R-:W-:Y:S01]  /*6df0*/  SHF.R.S32.HI R4, RZ, 0x1f, R3 ;  /* 0x0000001fff047819 */ /* 0x000fe20000011403 */
[----:B-1----:R-:W-:-:S03]  /*6e00*/  IMAD.U32 R11, RZ, RZ, UR8 ;  /* 0x00000008ff0b7e24 */ /* 0x002fc6000f8e00ff */
[----:B------:R-:W-:Y:S01]  /*6e10*/  LEA.HI R4, R4, R3, RZ, 0x6 ;  /* 0x0000000304047211 */ /* 0x000fe200078f30ff */
[----:B------:R-:W-:-:S03]  /*6e20*/  IMAD.MOV.U32 R3, RZ, RZ, 0x1 ;  /* 0x00000001ff037424 */ /* 0x000fc600078e00ff */
[----:B------:R-:W-:-:S05]  /*6e30*/  SHF.R.S32.HI R9, RZ, 0x6, R4 ;  /* 0x00000006ff097819 */ /* 0x000fca0000011404 */
[----:B------:R-:W-:-:S07]  /*6e40*/  VIADD R12, R9, 0x1 ;  /* 0x00000001090c7836 */ /* 0x000fce0000000000 */
.L_x_177:
[----:B------:R-:W-:-:S03]  /*6e50*/  UMOV UR4, 0xffffffff ;  /* 0xffffffff00047882 */ /* 0x000fc60000000000 */
[----:B------:R-:W-:Y:S05]  /*6e60*/  BRA.DIV UR4, `(.L_x_167) ;  /* 0x0000000e04b07947 */ /* 0x000fea000b800000 */
[----:B------:R-:W-:-:S13]  /*6e70*/  ELECT P6, URZ, PT ;  /* 0x00000000003f782f */ /* 0x000fda00038c0000 */
.L_x_188:
[----:B------:R-:W0:Y:S01]  /*6e80*/  LDC R4, c[0x0][0x28c] ;  /* 0x0000a300ff047b82 */ /* 0x000e220000000800 */
[----:B------:R-:W-:Y:S01]  /*6e90*/  BSSY B1, `(.L_x_168) ;  /* 0x000003b000017945 */ /* 0x000fe20003800000 */
[----:B0-----:R-:W-:-:S13]  /*6ea0*/  ISETP.LT.OR P6, PT, R4, 0x1, !P6 ;  /* 0x000000010400780c */ /* 0x001fda00077c1670 */
[----:B------:R-:W-:Y:S05]  /*6eb0*/  @P6 BRA `(.L_x_169) ;  /* 0x0000000000e06947 */ /* 0x000fea0003800000 */
[----:B------:R-:W-:Y:S02]  /*6ec0*/  IMAD R20, R20, 0x4, R11 ;  /* 0x0000000414147824 */ /* 0x000fe400078e020b */
[----:B------:R-:W-:Y:S02]  /*6ed0*/  IMAD.SHL.U32 R19, R19, 0x80, RZ ;  /* 0x0000008013137824 */ /* 0x000fe400078e00ff */
[----:B------:R-:W-:Y:S02]  /*6ee0*/  IMAD.MOV.U32 R22, RZ, RZ, RZ ;  /* 0x000000ffff167224 */ /* 0x000fe400078e00ff */
[----:B------:R-:W-:Y:S02]  /*6ef0*/  IMAD.MOV.U32 R4, RZ, RZ, R12 ;  /* 0x000000ffff047224 */ /* 0x000fe400078e000c */
[----:B------:R-:W-:Y:S02]  /*6f00*/  IMAD.MOV.U32 R5, RZ, RZ, R3 ;  /* 0x000000ffff057224 */ /* 0x000fe400078e0003 */
[----:B------:R-:W-:-:S02]  /*6f10*/  IMAD.MOV.U32 R14, RZ, RZ, R8 ;  /* 0x000000ffff0e7224 */ /* 0x000fc400078e0008 */
[----:B------:R-:W-:-:S07]  /*6f20*/  IMAD.SHL.U32 R21, R20, 0x20, RZ ;  /* 0x0000002014157824 */ /* 0x000fce00078e00ff */
.L_x_172:
[----:B------:R-:W0:Y:S01]  /*6f30*/  S2UR UR4, SR_CgaCtaId ;  /* 0x00000000000479c3 */ /* 0x000e220000008800 */
[----:B------:R-:W-:Y:S02]  /*6f40*/  MOV R20, 0x400 ;  /* 0x0000040000147802 */ /* 0x000fe40000000f00 */
[----:B------:R-:W-:Y:S02]  /*6f50*/  SHF.L.U32 R7, R5, 0x1f, RZ ;  /* 0x0000001f05077819 */ /* 0x000fe400000006ff */
[----:B------:R-:W-:-:S13]  /*6f60*/  ISETP.NE.AND P1, PT, R0, RZ, PT ;  /* 0x000000ff0000720c */ /* 0x000fda0003f25270 */
[----:B------:R-:W1:Y:S01]  /*6f70*/  @!P1 LDC R15, c[0x0][0x500] ;  /* 0x00014000ff0f9b82 */ /* 0x000e620000000800 */
[----:B0-----:R-:W-:-:S05]  /*6f80*/  IMAD.U32 R11, RZ, RZ, UR4 ;  /* 0x00000004ff0b7e24 */ /* 0x001fca000f8e00ff */
[----:B------:R-:W-:-:S05]  /*6f90*/  LEA R23, R11, R20, 0x18 ;  /* 0x000000140b177211 */ /* 0x000fca00078ec0ff */
[----:B------:R-:W-:-:S04]  /*6fa0*/  IMAD R20, R14, 0x8, R23 ;  /* 0x000000080e147824 */ /* 0x000fc800078e0217 */
[----:B------:R-:W0:Y:S02]  /*6fb0*/  SYNCS.PHASECHK.TRANS64.TRYWAIT P0, [R20+URZ+0x20], R7 ;  /* 0x00002007140075a7 */ /* 0x000e24000800017f */
[----:B01----:R-:W-:Y:S05]  /*6fc0*/  @!P0 BRA `(.L_x_170) ;  /* 0x0000000c00788947 */ /* 0x003fea0003800000 */
.L_x_189:
[----:B0-----:R-:W-:Y:S01]  /*6fd0*/  PRMT R7, R13, 0x9910, RZ ;  /* 0x000099100d077816 */ /* 0x001fe200000000ff */
[----:B------:R0:W-:Y:S03]  /*6fe0*/  @!P1 SYNCS.ARRIVE.TRANS64 RZ, [R20+URZ], R15 ;  /* 0x0000000f14ff99a7 */ /* 0x0001e6000800003f */
[----:B------:R-:W-:-:S13]  /*6ff0*/  ISETP.NE.AND P0, PT, R7, 0x2, PT ;  /* 0x000000020700780c */ /* 0x000fda0003f05270 */
[----:B0-----:R-:W-:Y:S05]  /*7000*/  @P0 BRA `(.L_x_171) ;  /* 0x0000000000040947 */ /* 0x001fea0003800000 */
[----:B------:R-:W-:Y:S01]  /*7010*/  BPT.TRAP 0x1 ;  /* 0x000000040000795c */ /* 0x000fe20000300000 */
.L_x_171:
[----:B------:R-:W-:Y:S01]  /*7020*/  IMAD R7, R14, 0x4, R11 ;  /* 0x000000040e077824 */ /* 0x000fe200078e020b */
[----:B------:R-:W-:Y:S01]  /*7030*/  R2UR UR9, R20 ;  /* 0x00000000140972ca */ /* 0x000fe200000e0000 */
[----:B------:R-:W-:Y:S01]  /*7040*/  VIADD R4, R4, 0xffffffff ;  /* 0xffffffff04047836 */ /* 0x000fe20000000000 */
[----:B------:R-:W-:Y:S01]  /*7050*/  UIADD3 UR4, UP0, UR20, 0xf0, URZ ;  /* 0x000000f014047890 */ /* 0x000fe2000ff1e03f */
[----:B------:R-:W-:Y:S01]  /*7060*/  IMAD.SHL.U32 R7, R7, 0x800, RZ ;  /* 0x0000080007077824 */ /* 0x000fe200078e00ff */
[----:B------:R-:W-:Y:S01]  /*7070*/  R2UR UR11, R21 ;  /* 0x00000000150b72ca */ /* 0x000fe200000e0000 */
[----:B------:R-:W-:Y:S01]  /*7080*/  UIADD3 UR22, UP1, UR20, 0x1f0, URZ ;  /* 0x000001f014167890 */ /* 0x000fe2000ff3e03f */
[----:B------:R-:W-:Y:S01]  /*7090*/  R2UR UR10, R22 ;  /* 0x00000000160a72ca */ /* 0x000fe200000e0000 */
[--C-:B------:R-:W-:Y:S01]  /*70a0*/  IMAD R7, R7, 0x2, R23.reuse ;  /* 0x0000000207077824 */ /* 0x100fe200078e0217 */
[----:B------:R-:W-:Y:S01]  /*70b0*/  R2UR UR12, R6 ;  /* 0x00000000060c72ca */ /* 0x000fe200000e0000 */
[C---:B------:R-:W-:Y:S01]  /*70c0*/  IMAD R23, R14.reuse, 0x4000, R23 ;  /* 0x000040000e177824 */ /* 0x040fe200078e0217 */
[----:B------:R-:W-:Y:S01]  /*70d0*/  R2UR UR18, R19 ;  /* 0x00000000131272ca */ /* 0x000fe200000e0000 */
[----:B------:R-:W-:Y:S01]  /*70e0*/  VIADD R14, R14, 0x1 ;  /* 0x000000010e0e7836 */ /* 0x000fe20000000000 */
[----:B------:R-:W-:Y:S01]  /*70f0*/  R2UR UR5, R7 ;  /* 0x00000000070572ca */ /* 0x000fe200000e0000 */
[----:B------:R-:W-:Y:S01]  /*7100*/  UIADD3.X UR23, URZ, UR21, URZ, UP1, !UPT ;  /* 0x000000153f177290 */ /* 0x000fe20008ffe43f */
[----:B------:R-:W-:Y:S01]  /*7110*/  R2UR UR8, R23 ;  /* 0x00000000170872ca */ /* 0x000fe200000e0000 */
[----:B------:R-:W-:Y:S01]  /*7120*/  UMOV UR19, 0xf0000 ;  /* 0x000f000000137882 */ /* 0x000fe20000000000 */
[----:B------:R-:W-:Y:S01]  /*7130*/  ISETP.GT.AND P1, PT, R4, 0x1, PT ;  /* 0x000000010400780c */ /* 0x000fe20003f24270 */
[----:B------:R-:W-:Y:S01]  /*7140*/  UMOV UR6, 0x0 ;  /* 0x0000000000067882 */ /* 0x000fe20000000000 */
[----:B------:R-:W-:Y:S01]  /*7150*/  UMOV UR7, 0x10000000 ;  /* 0x1000000000077882 */ /* 0x000fe20000000000 */
[----:B------:R-:W-:Y:S01]  /*7160*/  ISETP.NE.AND P0, PT, R14, 0x4, PT ;  /* 0x000000040e00780c */ /* 0x000fe20003f05270 */
[----:B------:R-:W-:-:S03]  /*7170*/  VIADD R22, R22, 0x40 ;  /* 0x0000004016167836 */ /* 0x000fc60000000000 */
[----:B------:R-:W-:Y:S02]  /*7180*/  SEL R20, RZ, 0x1, P0 ;  /* 0x00000001ff147807 */ /* 0x000fe40000000000 */
[----:B------:R-:W-:Y:S01]  /*7190*/  UIADD3 UR13, UR5, 0x100, URZ ;  /* 0x00000100050d7890 */ /* 0x000fe2000fffe03f */
[----:B------:R-:W-:Y:S01]  /*71a0*/  SEL R14, R14, RZ, P0 ;  /* 0x000000ff0e0e7207 */ /* 0x000fe20000000000 */
[----:B------:R-:W-:Y:S01]  /*71b0*/  UIADD3.X UR5, URZ, UR21, URZ, UP0, !UPT ;  /* 0x000000153f057290 */ /* 0x000fe200087fe43f */
[----:B------:R-:W-:Y:S01]  /*71c0*/  LOP3.LUT R5, R5, R20, RZ, 0x3c, !PT ;  /* 0x0000001405057212 */ /* 0x000fe200078e3cff */
[----:B------:R-:W-:-:S03]  /*71d0*/  UIADD3 UR14, UR8, 0x10100, URZ ;  /* 0x00010100080e7890 */ /* 0x000fc6000fffe03f */
[----:B------:R-:W-:-:S04]  /*71e0*/  UMOV UR8, UR13 ;  /* 0x0000000d00087c82 */ /* 0x000fc80008000000 */
[----:B------:R0:W-:Y:S02]  /*71f0*/  UTMALDG.3D.MULTICAST [UR8], [UR4], UR19, desc[UR6] ;  /* 0x00000608040073b4 */ /* 0x0001e40008011813 */
[----:B0-----:R-:W-:Y:S01]  /*7200*/  UMOV UR8, UR14 ;  /* 0x0000000e00087c82 */ /* 0x001fe20008000000 */
[----:B------:R-:W-:Y:S02]  /*7210*/  UMOV UR11, UR18 ;  /* 0x00000012000b7c82 */ /* 0x000fe40008000000 */
[----:B------:R0:W-:Y:S02]  /*7220*/  UTMALDG.3D [UR8], [UR22], desc[UR6] ;  /* 0x00000608160075b4 */ /* 0x0001e40008011000 */
[----:B0-----:R-:W-:Y:S05]  /*7230*/  @P1 BRA `(.L_x_172) ;  /* 0xfffffffc003c1947 */ /* 0x001fea000383ffff */
.L_x_169:
[----:B------:R-:W-:Y:S05]  /*7240*/  BSYNC B1 ;  /* 0x0000000000017941 */ /* 0x000fea0003800000 */
.L_x_168:
[----:B------:R-:W-:Y:S01]  /*7250*/  LOP3.LUT P1, RZ, R10, 0xff, RZ, 0xc0, !PT ;  /* 0x000000ff0aff7812 */ /* 0x000fe2000782c0ff */
[----:B------:R-:W-:Y:S01]  /*7260*/  IMAD.IADD R8, R9, 0x1, R8 ;  /* 0x0000000109087824 */ /* 0x000fe200078e0208 */
[----:B------:R-:W-:Y:S01]  /*7270*/  IADD3 R16, P2, R16, UR36, RZ ;  /* 0x0000002410107c10 */ /* 0x000fe2000ff5e0ff */
[----:B------:R-:W-:Y:S01]  /*7280*/  ULDC.64 UR4, c[0x0][0x650] ;  /* 0x0001940000047ab9 */ /* 0x000fe20000000a00 */
[----:B------:R-:W-:Y:S01]  /*7290*/  BSSY B1, `(.L_x_173) ;  /* 0x000006c000017945 */ /* 0x000fe20003800000 */
[----:B------:R-:W-:Y:S01]  /*72a0*/  IMAD.MOV.U32 R20, RZ, RZ, -0x1 ;  /* 0xffffffffff147424 */ /* 0x000fe200078e00ff */
[----:B------:R-:W-:Y:S01]  /*72b0*/  SHF.R.U32.HI R4, RZ, 0x2, R8 ;  /* 0x00000002ff047819 */ /* 0x000fe20000011608 */
[----:B------:R-:W-:Y:S01]  /*72c0*/  IMAD.MOV.U32 R19, RZ, RZ, -0x1 ;  /* 0xffffffffff137424 */ /* 0x000fe200078e00ff */
[----:B------:R-:W-:Y:S02]  /*72d0*/  ISETP.GT.U32.AND P0, PT, R8, 0x3, PT ;  /* 0x000000030800780c */ /* 0x000fe40003f04070 */
[----:B------:R-:W-:-:S02]  /*72e0*/  LOP3.LUT R4, R4, 0x1, RZ, 0xc0, !PT ;  /* 0x0000000104047812 */ /* 0x000fc400078ec0ff */
[----:B------:R-:W-:Y:S01]  /*72f0*/  ISETP.LT.U32.AND P0, PT, R9, 0x4, P0 ;  /* 0x000000040900780c */ /* 0x000fe20000701070 */
[----:B------:R-:W0:Y:S01]  /*7300*/  @P1 S2R R11, SR_CgaCtaId ;  /* 0x00000000000b1919 */ /* 0x000e220000008800 */
[----:B------:R-:W-:Y:S02]  /*7310*/  @P1 MOV R6, 0x400 ;  /* 0x0000040000061802 */ /* 0x000fe40000000f00 */
[----:B------:R-:W-:Y:S02]  /*7320*/  IADD3.X R17, R17, UR42, RZ, P2, !PT ;  /* 0x0000002a11117c10 */ /* 0x000fe400097fe4ff */
[----:B------:R-:W-:Y:S02]  /*7330*/  ISETP.GE.U32.AND P2, PT, R16, UR4, PT ;  /* 0x0000000410007c0c */ /* 0x000fe4000bf46070 */
[----:B------:R-:W-:Y:S02]  /*7340*/  LOP3.LUT R8, R8, 0x3, RZ, 0xc0, !PT ;  /* 0x0000000308087812 */ /* 0x000fe400078ec0ff */
[----:B------:R-:W-:-:S02]  /*7350*/  PRMT R10, RZ, 0x7610, R10 ;  /* 0x00007610ff0a7816 */ /* 0x000fc4000000000a */
[----:B0-----:R-:W-:-:S04]  /*7360*/  @P1 LEA R6, R11, R6, 0x18 ;  /* 0x000000060b061211 */ /* 0x001fc800078ec0ff */
[----:B------:R0:W-:Y:S01]  /*7370*/  @P1 SYNCS.ARRIVE.TRANS64.A1T0 RZ, [R6+URZ+0x58], RZ ;  /* 0x000058ff06ff19a7 */ /* 0x0001e2000810003f */
[----:B------:R-:W-:Y:S02]  /*7380*/  ISETP.NE.U32.AND P1, PT, R4, 0x1, PT ;  /* 0x000000010400780c */ /* 0x000fe40003f25070 */
[----:B------:R-:W-:Y:S02]  /*7390*/  SEL R4, RZ, 0x1, !P0 ;  /* 0x00000001ff047807 */ /* 0x000fe40004000000 */
[----:B------:R-:W-:Y:S02]  /*73a0*/  ISETP.GE.U32.AND.EX P0, PT, R17, UR5, PT, P2 ;  /* 0x0000000511007c0c */ /* 0x000fe4000bf06120 */
[----:B------:R-:W-:Y:S01]  /*73b0*/  ISETP.GT.U32.AND P1, PT, R9, 0x3, !P1 ;  /* 0x000000030900780c */ /* 0x000fe20004f24070 */
[----:B0-----:R-:W-:-:S03]  /*73c0*/  IMAD.MOV.U32 R6, RZ, RZ, -0x1 ;  /* 0xffffffffff067424 */ /* 0x001fc600078e00ff */
[----:B------:R-:W-:-:S04]  /*73d0*/  SEL R5, RZ, 0x1, !P1 ;  /* 0x00000001ff057807 */ /* 0x000fc80004800000 */
[--C-:B------:R-:W-:Y:S02]  /*73e0*/  LOP3.LUT R3, R5, R3, R4.reuse, 0x96, !PT ;  /* 0x0000000305037212 */ /* 0x100fe400078e9604 */
[----:B------:R-:W-:Y:S01]  /*73f0*/  PRMT R4, RZ, 0x7610, R4 ;  /* 0x00007610ff047816 */ /* 0x000fe20000000004 */
[----:B------:R-:W-:Y:S06]  /*7400*/  @P0 BRA `(.L_x_174) ;  /* 0x0000000400500947 */ /* 0x000fec0003800000 */
[----:B------:R-:W0:Y:S01]  /*7410*/  S2R R19, SR_CTAID.X ;  /* 0x0000000000137919 */ /* 0x000e220000002500 */
[----:B------:R-:W-:Y:S01]  /*7420*/  ULDC.64 UR4, c[0x0][0x628] ;  /* 0x00018a0000047ab9 */ /* 0x000fe20000000a00 */
[----:B------:R-:W1:Y:S01]  /*7430*/  LDC R20, c[0x0][0x144] ;  /* 0x00005100ff147b82 */ /* 0x000e620000000800 */
[----:B------:R-:W-:Y:S01]  /*7440*/  ISETP.NE.U32.AND P0, PT, RZ, UR4, PT ;  /* 0x00000004ff007c0c */ /* 0x000fe2000bf05070 */
[----:B------:R-:W2:Y:S01]  /*7450*/  S2R R14, SR_CTAID.Y ;  /* 0x00000000000e7919 */ /* 0x000ea20000002600 */
[----:B------:R-:W-:Y:S01]  /*7460*/  ULDC UR7, c[0x0][0x630] ;  /* 0x00018c0000077ab9 */ /* 0x000fe20000000800 */
[----:B------:R-:W-:Y:S01]  /*7470*/  ULDC UR8, c[0x0][0x150] ;  /* 0x0000540000087ab9 */ /* 0x000fe20000000800 */
[----:B------:R-:W-:Y:S01]  /*7480*/  ISETP.NE.AND.EX P0, PT, RZ, UR5, PT, P0 ;  /* 0x00000005ff007c0c */ /* 0x000fe2000bf05300 */
[----:B------:R-:W-:Y:S02]  /*7490*/  IMAD.MOV.U32 R4, RZ, RZ, R16 ;  /* 0x000000ffff047224 */ /* 0x000fe400078e0010 */
[----:B------:R-:W-:Y:S01]  /*74a0*/  IMAD.MOV.U32 R5, RZ, RZ, R17 ;  /* 0x000000ffff057224 */ /* 0x000fe200078e0011 */
[----:B0-----:R-:W-:-:S09]  /*74b0*/  I2FP.F32.U32 R21, R19 ;  /* 0x0000001300157245 */ /* 0x001fd20000201000 */
[----:B------:R-:W-:Y:S05]  /*74c0*/  @!P0 BRA `(.L_x_175) ;  /* 0x0000000000288947 */ /* 0x000fea0003800000 */
[----:B------:R-:W-:Y:S02]  /*74d0*/  ULDC UR6, c[0x0][0x634] ;  /* 0x00018d0000067ab9 */ /* 0x000fe40000000800 */
[----:B------:R-:W-:-:S05]  /*74e0*/  IADD3 R5, P0, R16, UR6, RZ ;  /* 0x0000000610057c10 */ /* 0x000fca000ff1e0ff */
[----:B------:R-:W-:-:S04]  /*74f0*/  IMAD.X R15, RZ, RZ, R17, P0 ;  /* 0x000000ffff0f7224 */ /* 0x000fc800000e0611 */
[----:B------:R-:W-:-:S04]  /*7500*/  IMAD.WIDE.U32 R6, R15, UR4, RZ ;  /* 0x000000040f067c25 */ /* 0x000fc8000f8e00ff */
[----:B------:R-:W-:-:S04]  /*7510*/  IMAD.WIDE.U32 R6, P0, R5, UR5, R6 ;  /* 0x0000000505067c25 */ /* 0x000fc8000f800006 */
[----:B------:R-:W-:-:S04]  /*7520*/  IMAD.WIDE.U32 R4, R5, UR4, RZ ;  /* 0x0000000405047c25 */ /* 0x000fc8000f8e00ff */
[----:B------:R-:W-:Y:S01]  /*7530*/  IMAD.MOV.U32 R4, RZ, RZ, R7 ;  /* 0x000000ffff047224 */ /* 0x000fe200078e0007 */
[----:B------:R-:W-:Y:S01]  /*7540*/  IADD3 RZ, P1, R5, R6, RZ ;  /* 0x0000000605ff7210 */ /* 0x000fe20007f3e0ff */
[----:B------:R-:W-:-:S04]  /*7550*/  IMAD.X R5, RZ, RZ, RZ, P0 ;  /* 0x000000ffff057224 */ /* 0x000fc800000e06ff */
[----:B------:R-:W-:-:S08]  /*7560*/  IMAD.WIDE.U32.X R4, R15, UR5, R4, P1 ;  /* 0x000000050f047c25 */ /* 0x000fd000088e0404 */
.L_x_175:
[----:B------:R-:W-:Y:S01]  /*7570*/  FMUL R21, R21, UR8 ;  /* 0x0000000815157c20 */ /* 0x000fe20008400000 */
[--C-:B------:R-:W-:Y:S01]  /*7580*/  SHF.R.U64 R15, R4, UR7, R5.reuse ;  /* 0x00000007040f7c19 */ /* 0x100fe20008001205 */
[----:B------:R-:W-:Y:S01]  /*7590*/  ULDC.64 UR4, c[0x0][0x620] ;  /* 0x0001880000047ab9 */ /* 0x000fe20000000a00 */
[----:B------:R-:W-:Y:S01]  /*75a0*/  SHF.R.U32.HI R4, RZ, UR7, R5 ;  /* 0x00000007ff047c19 */ /* 0x000fe20008011605 */
[----:B------:R-:W-:Y:S01]  /*75b0*/  ULDC.64 UR6, c[0x0][0x640] ;  /* 0x0001900000067ab9 */ /* 0x000fe20000000a00 */
[----:B------:R-:W-:Y:S01]  /*75c0*/  IADD3 R5, P0, RZ, -R15, RZ ;  /* 0x8000000fff057210 */ /* 0x000fe20007f1e0ff */
[----:B------:R-:W0:Y:S04]  /*75d0*/  F2I.U32.TRUNC.NTZ R21, R21 ;  /* 0x0000001500157305 */ /* 0x000e28000020f000 */
[----:B------:R-:W-:Y:S01]  /*75e0*/  IMAD.X R4, RZ, RZ, ~R4, P0 ;  /* 0x000000ffff047224 */ /* 0x000fe200000e0e04 */
[----:B------:R-:W-:-:S03]  /*75f0*/  ISETP.NE.U32.AND P0, PT, RZ, UR6, PT ;  /* 0x00000006ff007c0c */ /* 0x000fc6000bf05070 */
[----:B------:R-:W-:Y:S01]  /*7600*/  IMAD R4, R4, UR4, RZ ;  /* 0x0000000404047c24 */ /* 0x000fe2000f8e02ff */
[----:B------:R-:W-:-:S03]  /*7610*/  ISETP.NE.AND.EX P0, PT, RZ, UR7, PT, P0 ;  /* 0x00000007ff007c0c */ /* 0x000fc6000bf05300 */
[C---:B------:R-:W-:Y:S01]  /*7620*/  IMAD R7, R5.reuse, UR5, R4 ;  /* 0x0000000505077c24 */ /* 0x040fe2000f8e0204 */
[----:B------:R-:W-:Y:S01]  /*7630*/  ULDC UR5, c[0x0][0x154] ;  /* 0x0000550000057ab9 */ /* 0x000fe20000000800 */
[----:B------:R-:W-:Y:S01]  /*7640*/  IMAD.WIDE.U32 R4, R5, UR4, R16 ;  /* 0x0000000405047c25 */ /* 0x000fe2000f8e0010 */
[----:B------:R-:W-:-:S03]  /*7650*/  ULDC UR4, c[0x0][0x618] ;  /* 0x0001860000047ab9 */ /* 0x000fc60000000800 */
[----:B0-----:R-:W-:Y:S02]  /*7660*/  IMAD.MOV R6, RZ, RZ, -R21 ;  /* 0x000000ffff067224 */ /* 0x001fe400078e0a15 */
[----:B------:R-:W0:Y:S01]  /*7670*/  LDC R21, c[0x0][0x148] ;  /* 0x00005200ff157b82 */ /* 0x000e220000000800 */
[----:B------:R-:W-:Y:S02]  /*7680*/  IMAD.IADD R5, R5, 0x1, R7 ;  /* 0x0000000105057824 */ /* 0x000fe400078e0207 */
[----:B-1----:R-:W-:Y:S01]  /*7690*/  IMAD R19, R20, R6, R19 ;  /* 0x0000000614137224 */ /* 0x002fe200078e0213 */
[----:B--2---:R-:W-:Y:S02]  /*76a0*/  I2FP.F32.U32 R6, R14 ;  /* 0x0000000e00067245 */ /* 0x004fe40000201000 */
[--C-:B------:R-:W-:Y:S02]  /*76b0*/  SHF.R.U64 R20, R4, UR4, R5.reuse ;  /* 0x0000000404147c19 */ /* 0x100fe40008001205 */
[----:B------:R-:W-:Y:S01]  /*76c0*/  SHF.R.U32.HI R5, RZ, UR4, R5 ;  /* 0x00000004ff057c19 */ /* 0x000fe20008011605 */
[----:B------:R-:W-:Y:S01]  /*76d0*/  FMUL R6, R6, UR5 ;  /* 0x0000000506067c20 */ /* 0x000fe20008400000 */
[----:B------:R-:W-:-:S02]  /*76e0*/  ULDC UR4, c[0x0][0x608] ;  /* 0x0001820000047ab9 */ /* 0x000fc40000000800 */
[--C-:B------:R-:W-:Y:S01]  /*76f0*/  SHF.R.U64 R23, R20, UR4, R5.reuse ;  /* 0x0000000414177c19 */ /* 0x100fe20008001205 */
[----:B------:R1:W2:Y:S01]  /*7700*/  F2I.U32.TRUNC.NTZ R24, R6 ;  /* 0x0000000600187305 */ /* 0x0002a2000020f000 */
[----:B------:R-:W-:Y:S01]  /*7710*/  SHF.R.U32.HI R4, RZ, UR4, R5 ;  /* 0x00000004ff047c19 */ /* 0x000fe20008011605 */
[----:B------:R-:W-:-:S03]  /*7720*/  ULDC UR4, c[0x0][0x658] ;  /* 0x0001960000047ab9 */ /* 0x000fc60000000800 */
[--C-:B------:R-:W-:Y:S02]  /*7730*/  SHF.R.U64 R22, R23, UR4, R4.reuse ;  /* 0x0000000417167c19 */ /* 0x100fe40008001204 */
[----:B------:R-:W-:-:S03]  /*7740*/  SHF.R.U32.HI R25, RZ, UR4, R4 ;  /* 0x00000004ff197c19 */ /* 0x000fc60008011604 */
[----:B------:R-:W-:Y:S02]  /*7750*/  IMAD.MOV.U32 R4, RZ, RZ, R22 ;  /* 0x000000ffff047224 */ /* 0x000fe400078e0016 */
[----:B------:R-:W-:Y:S01]  /*7760*/  IMAD.MOV.U32 R5, RZ, RZ, R25 ;  /* 0x000000ffff057224 */ /* 0x000fe200078e0019 */
[----:B-1----:R-:W-:Y:S06]  /*7770*/  @!P0 BRA `(.L_x_176) ;  /* 0x0000000000288947 */ /* 0x002fec0003800000 */
        /* <DEDUP_REMOVED lines=10> */
.L_x_176:
[----:B------:R-:W-:Y:S01]  /*7820*/  ISETP.NE.AND P0, PT, R2, 0x1, PT ;  /* 0x000000010200780c */ /* 0x000fe20003f05270 */
[----:B------:R-:W-:Y:S01]  /*7830*/  ULDC UR4, c[0x0][0x648] ;  /* 0x0001920000047ab9 */ /* 0x000fe20000000800 */
[----:B------:R-:W-:Y:S01]  /*7840*/  LOP3.LUT R23, R23, UR16, RZ, 0xc0, !PT ;  /* 0x0000001017177c12 */ /* 0x000fe2000f8ec0ff */
[----:B--2---:R-:W-:Y:S01]  /*7850*/  IMAD.MOV R24, RZ, RZ, -R24 ;  /* 0x000000ffff187224 */ /* 0x004fe200078e0a18 */
[----:B------:R-:W-:Y:S01]  /*7860*/  SHF.R.U64 R4, R4, UR4, R5 ;  /* 0x0000000404047c19 */ /* 0x000fe20008001205 */
[----:B------:R-:W-:Y:S01]  /*7870*/  ULDC UR4, c[0x0][0x638] ;  /* 0x00018e0000047ab9 */ /* 0x000fe20000000800 */
[----:B------:R-:W-:Y:S01]  /*7880*/  LOP3.LUT R7, R20, UR15, RZ, 0xc0, !PT ;  /* 0x0000000f14077c12 */ /* 0x000fe2000f8ec0ff */
[----:B------:R-:W-:Y:S01]  /*7890*/  ULDC UR5, c[0x0][0x610] ;  /* 0x0001840000057ab9 */ /* 0x000fe20000000800 */
[----:B------:R-:W-:Y:S02]  /*78a0*/  IMAD.MOV.U32 R6, RZ, RZ, R15 ;  /* 0x000000ffff067224 */ /* 0x000fe400078e000f */
[----:B------:R-:W-:-:S02]  /*78b0*/  IMAD.MOV R5, RZ, RZ, -R4 ;  /* 0x000000ffff057224 */ /* 0x000fc400078e0a04 */
[----:B------:R-:W-:Y:S02]  /*78c0*/  IMAD R4, R4, UR17, R23 ;  /* 0x0000001104047c24 */ /* 0x000fe4000f8e0217 */
[----:B0-----:R-:W-:Y:S02]  /*78d0*/  @P0 IMAD R19, R21, R24, R14 ;  /* 0x0000001815130224 */ /* 0x001fe400078e020e */
[----:B------:R-:W-:Y:S01]  /*78e0*/  IMAD R22, R5, UR4, R22 ;  /* 0x0000000405167c24 */ /* 0x000fe2000f8e0216 */
[----:B------:R-:W-:Y:S01]  /*78f0*/  ULDC UR4, c[0x0][0x600] ;  /* 0x0001800000047ab9 */ /* 0x000fe20000000800 */
[----:B------:R-:W-:Y:S02]  /*7900*/  IMAD R20, R4, UR5, R19 ;  /* 0x0000000504147c24 */ /* 0x000fe4000f8e0213 */
[----:B------:R-:W-:Y:S02]  /*7910*/  IMAD R5, R22, UR4, R7 ;  /* 0x0000000416057c24 */ /* 0x000fe4000f8e0207 */
[----:B------:R-:W-:-:S03]  /*7920*/  IMAD.MOV.U32 R4, RZ, RZ, 0x1 ;  /* 0x00000001ff047424 */ /* 0x000fc600078e00ff */
[----:B------:R-:W-:Y:S02]  /*7930*/  SEL R19, R5, R20, !P0 ;  /* 0x0000001405137207 */ /* 0x000fe40004000000 */
[----:B------:R-:W-:-:S07]  /*7940*/  SEL R20, R20, R5, !P0 ;  /* 0x0000000514147207 */ /* 0x000fce0004000000 */
.L_x_174:
[----:B------:R-:W-:Y:S05]  /*7950*/  BSYNC B1 ;  /* 0x0000000000017941 */ /* 0x000fea0003800000 */
.L_x_173:
[----:B------:R-:W-:-:S13]  /*7960*/  LOP3.LUT P0, RZ, R4, 0xff, RZ, 0xc0, !PT ;  /* 0x000000ff04ff7812 */ /* 0x000fda000780c0ff */
[----:B------:R-:W-:Y:S05]  /*7970*/  @P0 BRA `(.L_x_177) ;  /* 0xfffffff400340947 */ /* 0x000fea000383ffff */
[----:B------:R-:W-:Y:S05]  /*7980*/  BSYNC B0 ;  /* 0x0000000000007941 */ /* 0x000fea0003800000 */
.L_x_166:
[----:B------:R-:W-:-:S03]  /*7990*/  UMOV UR4, 0xffffffff ;  /* 0xffffffff00047882 */ /* 0x000fc60000000000 */
[----:B------:R-:W-:Y:S05]  /*79a0*/  BRA.DIV UR4, `(.L_x_178) ;  /* 0x0000000604147947 */ /* 0x000fea000b800000 */
[----:B------:R-:W-:-:S13]  /*79b0*/  ELECT P6, URZ, PT ;  /* 0x00000000003f782f */ /* 0x000fda00038c0000 */
.L_x_192:
[----:B------:R-:W-:Y:S04]  /*79c0*/  BSSY B0, `(.L_x_179) ;  /* 0x000002b000007945 */ /* 0x000fe80003800000 */
[----:B------:R-:W-:Y:S05]  /*79d0*/  @!P6 BRA `(.L_x_180) ;  /* 0x0000000000a4e947 */ /* 0x000fea0003800000 */
[----:B------:R-:W-:-:S04]  /*79e0*/  LOP3.LUT R18, R18, 0x2, RZ, 0xfc, !PT ;  /* 0x0000000212127812 */ /* 0x000fc800078efcff */
[----:B------:R-:W-:-:S13]  /*79f0*/  ISETP.NE.AND P0, PT, R18, 0x3, PT ;  /* 0x000000031200780c */ /* 0x000fda0003f05270 */
[----:B------:R-:W-:Y:S05]  /*7a00*/  @!P0 BRA `(.L_x_181) ;  /* 0x0000000000048947 */ /* 0x000fea0003800000 */
[----:B------:R-:W-:Y:S01]  /*7a10*/  BPT.TRAP 0x1 ;  /* 0x000000040000795c */ /* 0x000fe20000300000 */
.L_x_181:
[----:B------:R-:W0:Y:S01]  /*7a20*/  S2R R5, SR_CgaCtaId ;  /* 0x0000000000057919 */ /* 0x000e220000008800 */
[----:B------:R-:W-:Y:S02]  /*7a30*/  MOV R0, 0x400 ;  /* 0x0000040000007802 */ /* 0x000fe40000000f00 */
[----:B------:R-:W-:Y:S02]  /*7a40*/  SHF.L.U32 R2, R3, 0x1f, RZ ;  /* 0x0000001f03027819 */ /* 0x000fe400000006ff */
[----:B0-----:R-:W-:-:S05]  /*7a50*/  LEA R5, R5, R0, 0x18 ;  /* 0x0000000005057211 */ /* 0x001fca00078ec0ff */
[----:B------:R-:W-:-:S04]  /*7a60*/  VIADD R5, R5, 0x20 ;  /* 0x0000002005057836 */ /* 0x000fc80000000000 */
[C---:B------:R-:W-:Y:S02]  /*7a70*/  IMAD R7, R8.reuse, 0x8, R5 ;  /* 0x0000000808077824 */ /* 0x040fe400078e0205 */
[----:B------:R-:W-:Y:S02]  /*7a80*/  VIADD R8, R8, 0x1 ;  /* 0x0000000108087836 */ /* 0x000fe40000000000 */
[----:B------:R-:W0:Y:S03]  /*7a90*/  SYNCS.PHASECHK.TRANS64.TRYWAIT P0, [R7+URZ], R2 ;  /* 0x00000002070075a7 */ /* 0x000e26000800017f */
[----:B------:R-:W-:-:S04]  /*7aa0*/  ISETP.NE.AND P1, PT, R8, 0x4, PT ;  /* 0x000000040800780c */ /* 0x000fc80003f25270 */
[----:B------:R-:W-:Y:S02]  /*7ab0*/  SEL R0, RZ, 0x1, P1 ;  /* 0x00000001ff007807 */ /* 0x000fe40000800000 */
[----:B------:R-:W-:Y:S02]  /*7ac0*/  SEL R8, R8, RZ, P1 ;  /* 0x000000ff08087207 */ /* 0x000fe40000800000 */
[----:B------:R-:W-:-:S03]  /*7ad0*/  LOP3.LUT R9, R3, R0, RZ, 0x3c, !PT ;  /* 0x0000000003097212 */ /* 0x000fc600078e3cff */
[----:B------:R-:W-:Y:S01]  /*7ae0*/  IMAD R6, R8, 0x8, R5 ;  /* 0x0000000808067824 */ /* 0x000fe200078e0205 */
[----:B------:R-:W-:Y:S01]  /*7af0*/  SHF.L.U32 R3, R9, 0x1f, RZ ;  /* 0x0000001f09037819 */ /* 0x000fe200000006ff */
[----:B0-----:R-:W-:Y:S06]  /*7b00*/  @!P0 BRA `(.L_x_182) ;  /* 0x0000000000dc8947 */ /* 0x001fec0003800000 */
.L_x_193:
[----:B------:R-:W1:Y:S01]  /*7b10*/  SYNCS.PHASECHK.TRANS64.TRYWAIT P0, [R6+URZ], R3 ;  /* 0x00000003060075a7 */ /* 0x000e62000800017f */
[----:B------:R-:W-:-:S05]  /*7b20*/  VIADD R0, R8, 0x1 ;  /* 0x0000000108007836 */ /* 0x000fca0000000000 */
[----:B------:R-:W-:-:S04]  /*7b30*/  ISETP.NE.AND P1, PT, R0, 0x4, PT ;  /* 0x000000040000780c */ /* 0x000fc80003f25270 */
[----:B0-----:R-:W-:Y:S02]  /*7b40*/  SEL R2, RZ, 0x1, P1 ;  /* 0x00000001ff027807 */ /* 0x001fe40000800000 */
[----:B------:R-:W-:Y:S02]  /*7b50*/  SEL R0, R0, RZ, P1 ;  /* 0x000000ff00007207 */ /* 0x000fe40000800000 */
[----:B------:R-:W-:-:S03]  /*7b60*/  LOP3.LUT R9, R9, R2, RZ, 0x3c, !PT ;  /* 0x0000000209097212 */ /* 0x000fc600078e3cff */
[----:B------:R-:W-:Y:S01]  /*7b70*/  IMAD R7, R0, 0x8, R5 ;  /* 0x0000000800077824 */ /* 0x000fe200078e0205 */
[----:B------:R-:W-:Y:S01]  /*7b80*/  SHF.L.U32 R4, R9, 0x1f, RZ ;  /* 0x0000001f09047819 */ /* 0x000fe200000006ff */
[----:B-1----:R-:W-:Y:S06]  /*7b90*/  @!P0 BRA `(.L_x_183) ;  /* 0x0000000000cc8947 */ /* 0x002fec0003800000 */
.L_x_194:
[----:B------:R-:W1:Y:S01]  /*7ba0*/  SYNCS.PHASECHK.TRANS64.TRYWAIT P0, [R7+URZ], R4 ;  /* 0x00000004070075a7 */ /* 0x000e62000800017f */
[----:B------:R-:W-:-:S05]  /*7bb0*/  VIADD R0, R0, 0x1 ;  /* 0x0000000100007836 */ /* 0x000fca0000000000 */
[----:B------:R-:W-:-:S04]  /*7bc0*/  ISETP.NE.AND P1, PT, R0, 0x4, PT ;  /* 0x000000040000780c */ /* 0x000fc80003f25270 */
[----:B------:R-:W-:Y:S02]  /*7bd0*/  SEL R2, RZ, 0x1, P1 ;  /* 0x00000001ff027807 */ /* 0x000fe40000800000 */
[----:B------:R-:W-:Y:S02]  /*7be0*/  SEL R0, R0, RZ, P1 ;  /* 0x000000ff00007207 */ /* 0x000fe40000800000 */
[----:B------:R-:W-:Y:S01]  /*7bf0*/  LOP3.LUT R2, R9, R2, RZ, 0x3c, !PT ;  /* 0x0000000209027212 */ /* 0x000fe200078e3cff */
[----:B-1----:R-:W-:Y:S06]  /*7c00*/  @!P0 BRA `(.L_x_184) ;  /* 0x0000000000c48947 */ /* 0x002fec0003800000 */
.L_x_195:
[----:B------:R-:W-:Y:S01]  /*7c10*/  IMAD R5, R0, 0x8, R5 ;  /* 0x0000000800057824 */ /* 0x000fe200078e0205 */
[----:B------:R-:W-:-:S07]  /*7c20*/  SHF.L.U32 R0, R2, 0x1f, RZ ;  /* 0x0000001f02007819 */ /* 0x000fce00000006ff */
.L_x_185:
[----:B--2---:R2:W3:Y:S02]  /*7c30*/  SYNCS.PHASECHK.TRANS64.TRYWAIT P0, [R5+URZ], R0 ;  /* 0x00000000050075a7 */ /* 0x0044e4000800017f */
[----:B---3--:R-:W-:Y:S05]  /*7c40*/  @!P0 NANOSLEEP.SYNCS 0x989680 ;  /* 0x009896800000895d */ /* 0x008fea0003900000 */
[----:B------:R-:W3:Y:S02]  /*7c50*/  @!P0 SYNCS.PHASECHK.TRANS64 P0, [R5+URZ], R0 ;  /* 0x00000000050085a7 */ /* 0x000ee4000800007f */
[----:B---3--:R-:W-:Y:S05]  /*7c60*/  @!P0 BRA `(.L_x_185) ;  /* 0xfffffffc00f08947 */ /* 0x008fea000383ffff */
.L_x_180:
[----:B------:R-:W-:Y:S05]  /*7c70*/  BSYNC B0 ;  /* 0x0000000000007941 */ /* 0x000fea0003800000 */
.L_x_179:
[----:B------:R-:W-:Y:S05]  /*7c80*/  EXIT ;  /* 0x000000000000794d */ /* 0x000fea0003800000 */
.L_x_21:
[----:B-1----:R1:W2:Y:S02]  /*7c90*/  SYNCS.PHASECHK.TRANS64.TRYWAIT P1, [R3+URZ], R0 ;  /* 0x00000000030075a7 */ /* 0x0022a4000802017f */
[----:B--2---:R-:W-:Y:S05]  /*7ca0*/  @!P1 NANOSLEEP.SYNCS 0x989680 ;  /* 0x009896800000995d */ /* 0x004fea0003900000 */
[----:B------:R-:W2:Y:S02]  /*7cb0*/  @!P1 SYNCS.PHASECHK.TRANS64 P1, [R3+URZ], R0 ;  /* 0x00000000030095a7 */ /* 0x000ea4000802007f */
[----:B--2---:R-:W-:Y:S05]  /*7cc0*/  @!P1 BRA `(.L_x_21) ;  /* 0xfffffffc00f09947 */ /* 0x004fea000383ffff */
[----:B------:R-:W-:Y:S05]  /*7cd0*/  BRA `(.L_x_20) ;  /* 0xffffff9800987947 */ /* 0x000fea000383ffff */
.L_x_26:
[----:B-1----:R1:W2:Y:S02]  /*7ce0*/  SYNCS.PHASECHK.TRANS64.TRYWAIT P1, [R5+URZ], R4 ;  /* 0x00000004050075a7 */ /* 0x0022a4000802017f */
[----:B--2---:R-:W-:Y:S05]  /*7cf0*/  @!P1 NANOSLEEP.SYNCS 0x989680 ;  /* 0x009896800000995d */ /* 0x004fea0003900000 */
[----:B------:R-:W2:Y:S02]  /*7d00*/  @!P1 SYNCS.PHASECHK.TRANS64 P1, [R5+URZ], R4 ;  /* 0x00000004050095a7 */ /* 0x000ea4000802007f */
[----:B--2---:R-:W-:Y:S05]  /*7d10*/  @!P1 BRA `(.L_x_26) ;  /* 0xfffffffc00f09947 */ /* 0x004fea000383ffff */
[----:B------:R-:W-:Y:S05]  /*7d20*/  BRA `(.L_x_25) ;  /* 0xffffff9c00747947 */ /* 0x000fea000383ffff */
.L_x_167:
[----:B------:R-:W-:Y:S01]  /*7d30*/  BSSY B1, `(.L_x_186) ;  /* 0x0000006000017945 */ /* 0x000fe20003800000 */
[----:B------:R-:W-:-:S07]  /*7d40*/  IMAD.MOV.U32 R15, RZ, RZ, -0x1 ;  /* 0xffffffffff0f7424 */ /* 0x000fce00078e00ff */
[----:B------:R-:W-:Y:S05]  /*7d50*/  WARPSYNC.COLLECTIVE R15, `(.L_x_187) ;  /* 0x000000000f0c7348 */ /* 0x000fea0003c00000 */
[----:B------:R-:W-:Y:S02]  /*7d60*/  ELECT P6, UR62, PT ;  /* 0x00000000003e782f */ /* 0x000fe400038c0000 */
[----:B------:R-:W-:Y:S01]  /*7d70*/  MOV R14, UR62 ;  /* 0x0000003e000e7c02 */ /* 0x000fe20008000f00 */
[----:B------:R-:W-:Y:S10]  /*7d80*/  ENDCOLLECTIVE ;  /* 0x000000000000791b */ /* 0x000ff40003800000 */
.L_x_187:
[----:B------:R-:W-:Y:S05]  /*7d90*/  BSYNC B1 ;  /* 0x0000000000017941 */ /* 0x000fea0003800000 */
.L_x_186:
[----:B------:R-:W-:Y:S05]  /*7da0*/  BRA `(.L_x_188) ;  /* 0xfffffff000347947 */ /* 0x000fea000383ffff */
.L_x_170:
[----:B0-----:R0:W1:Y:S02]  /*7db0*/  SYNCS.PHASECHK.TRANS64.TRYWAIT P0, [R20+URZ+0x20], R7 ;  /* 0x00002007140075a7 */ /* 0x001064000800017f */
[----:B-1----:R-:W-:Y:S05]  /*7dc0*/  @!P0 NANOSLEEP.SYNCS 0x989680 ;  /* 0x009896800000895d */ /* 0x002fea0003900000 */
[----:B------:R-:W1:Y:S02]  /*7dd0*/  @!P0 SYNCS.PHASECHK.TRANS64 P0, [R20+URZ+0x20], R7 ;  /* 0x00002007140085a7 */ /* 0x000e64000800007f */
[----:B-1----:R-:W-:Y:S05]  /*7de0*/  @!P0 BRA `(.L_x_170) ;  /* 0xfffffffc00f08947 */ /* 0x002fea000383ffff */
[----:B------:R-:W-:Y:S05]  /*7df0*/  BRA `(.L_x_189) ;  /* 0xfffffff000747947 */ /* 0x000fea000383ffff */
.L_x_178:
[----:B------:R-:W-:Y:S01]  /*7e00*/  BSSY B0, `(.L_x_190) ;  /* 0x0000006000007945 */ /* 0x000fe20003800000 */
[----:B------:R-:W-:-:S07]  /*7e10*/  IMAD.MOV.U32 R15, RZ, RZ, -0x1 ;  /* 0xffffffffff0f7424 */ /* 0x000fce00078e00ff */
[----:B------:R-:W-:Y:S05]  /*7e20*/  WARPSYNC.COLLECTIVE R15, `(.L_x_191) ;  /* 0x000000000f0c7348 */ /* 0x000fea0003c00000 */
[----:B------:R-:W-:Y:S02]  /*7e30*/  ELECT P6, UR62, PT ;  /* 0x00000000003e782f */ /* 0x000fe400038c0000 */
[----:B------:R-:W-:Y:S01]  /*7e40*/  MOV R14, UR62 ;  /* 0x0000003e000e7c02 */ /* 0x000fe20008000f00 */
[----:B------:R-:W-:Y:S10]  /*7e50*/  ENDCOLLECTIVE ;  /* 0x000000000000791b */ /* 0x000ff40003800000 */
.L_x_191:
[----:B------:R-:W-:Y:S05]  /*7e60*/  BSYNC B0 ;  /* 0x0000000000007941 */ /* 0x000fea0003800000 */
.L_x_190:
[----:B------:R-:W-:Y:S05]  /*7e70*/  BRA `(.L_x_192) ;  /* 0xfffffff800d07947 */ /* 0x000fea000383ffff */
.L_x_182:
[----:B0-----:R0:W1:Y:S02]  /*7e80*/  SYNCS.PHASECHK.TRANS64.TRYWAIT P0, [R7+URZ], R2 ;  /* 0x00000002070075a7 */ /* 0x001064000800017f */
[----:B-1----:R-:W-:Y:S05]  /*7e90*/  @!P0 NANOSLEEP.SYNCS 0x989680 ;  /* 0x009896800000895d */ /* 0x002fea0003900000 */
[----:B------:R-:W1:Y:S02]  /*7ea0*/  @!P0 SYNCS.PHASECHK.TRANS64 P0, [R7+URZ], R2 ;  /* 0x00000002070085a7 */ /* 0x000e64000800007f */
[----:B-1----:R-:W-:Y:S05]  /*7eb0*/  @!P0 BRA `(.L_x_182) ;  /* 0xfffffffc00f08947 */ /* 0x002fea000383ffff */
[----:B------:R-:W-:Y:S05]  /*7ec0*/  BRA `(.L_x_193) ;  /* 0xfffffffc00107947 */ /* 0x000fea000383ffff */
.L_x_183:
[----:B0-----:R0:W1:Y:S02]  /*7ed0*/  SYNCS.PHASECHK.TRANS64.TRYWAIT P0, [R6+URZ], R3 ;  /* 0x00000003060075a7 */ /* 0x001064000800017f */
[----:B-1----:R-:W-:Y:S05]  /*7ee0*/  @!P0 NANOSLEEP.SYNCS 0x989680 ;  /* 0x009896800000895d */ /* 0x002fea0003900000 */
[----:B------:R-:W1:Y:S02]  /*7ef0*/  @!P0 SYNCS.PHASECHK.TRANS64 P0, [R6+URZ], R3 ;  /* 0x00000003060085a7 */ /* 0x000e64000800007f */
[----:B-1----:R-:W-:Y:S05]  /*7f00*/  @!P0 BRA `(.L_x_183) ;  /* 0xfffffffc00f08947 */ /* 0x002fea000383ffff */
[----:B------:R-:W-:Y:S05]  /*7f10*/  BRA `(.L_x_194) ;  /* 0xfffffffc00207947 */ /* 0x000fea000383ffff */
.L_x_184:
[----:B-1----:R1:W2:Y:S02]  /*7f20*/  SYNCS.PHASECHK.TRANS64.TRYWAIT P0, [R7+URZ], R4 ;  /* 0x00000004070075a7 */ /* 0x0022a4000800017f */
[----:B--2---:R-:W-:Y:S05]  /*7f30*/  @!P0 NANOSLEEP.SYNCS 0x989680 ;  /* 0x009896800000895d */ /* 0x004fea0003900000 */
[----:B------:R-:W2:Y:S02]  /*7f40*/  @!P0 SYNCS.PHASECHK.TRANS64 P0, [R7+URZ], R4 ;  /* 0x00000004070085a7 */ /* 0x000ea4000800007f */
[----:B--2---:R-:W-:Y:S05]  /*7f50*/  @!P0 BRA `(.L_x_184) ;  /* 0xfffffffc00f08947 */ /* 0x004fea000383ffff */
[----:B------:R-:W-:Y:S05]  /*7f60*/  BRA `(.L_x_195) ;  /* 0xfffffffc00287947 */ /* 0x000fea000383ffff */
.L_x_196:
[----:B------:R-:W-:-:S00]  /*7f70*/  BRA `(.L_x_196) ;  /* 0xfffffffc00fc7947 */ /* 0x000fc0000383ffff */
[----:B------:R-:W-:-:S00]  /*7f80*/  NOP ;  /* 0x0000000000007918 */ /* 0x000fc00000000000 */
[----:B------:R-:W-:-:S00]  /*7f90*/  NOP ;  /* 0x0000000000007918 */ /* 0x000fc00000000000 */
[----:B------:R-:W-:-:S00]  /*7fa0*/  NOP ;  /* 0x0000000000007918 */ /* 0x000fc00000000000 */
[----:B------:R-:W-:-:S00]  /*7fb0*/  NOP ;  /* 0x0000000000007918 */ /* 0x000fc00000000000 */
[----:B------:R-:W-:-:S00]  /*7fc0*/  NOP ;  /* 0x0000000000007918 */ /* 0x000fc00000000000 */
[----:B------:R-:W-:-:S00]  /*7fd0*/  NOP ;  /* 0x0000000000007918 */ /* 0x000fc00000000000 */
[----:B------:R-:W-:-:S00]  /*7fe0*/  NOP ;  /* 0x0000000000007918 */ /* 0x000fc00000000000 */
[----:B------:R-:W-:-:S00]  /*7ff0*/  NOP ;  /* 0x0000000000007918 */ /* 0x000fc00000000000 */
.L_x_197:


//--------------------- .nv.global.init           --------------------------
	.section	.nv.global.init,"aw",@progbits
.nv.global.init:
	.type		$str$22,@object
	.size		$str$22,($str$23 - $str$22)
$str$22:
        /*0000*/ 	.byte	0x6b, 0x5f, 0x74, 0x69, 0x6c, 0x65, 0x5f, 0x63, 0x6f, 0x75, 0x6e, 0x74, 0x20, 0x3e, 0x3d, 0x20
        /*0010*/ 	.byte	0x31, 0x00
	.type		$str$23,@object
	.size		$str$23,(__unnamed_1 - $str$23)
$str$23:
        /*0012*/ 	.byte	0x2f, 0x74, 0x6d, 0x70, 0x2f, 0x63, 0x75, 0x74, 0x6c, 0x61, 0x73, 0x73, 0x5f, 0x73, 0x77, 0x65
        /*0022*/ 	.byte	0x65, 0x70, 0x5f, 0x73, 0x72, 0x63, 0x2f, 0x69, 0x6e, 0x63, 0x6c, 0x75, 0x64, 0x65, 0x2f, 0x63
        /*0032*/ 	.byte	0x75, 0x74, 0x6c, 0x61, 0x73, 0x73, 0x2f, 0x67, 0x65, 0x6d, 0x6d, 0x2f, 0x63, 0x6f, 0x6c, 0x6c
        /*0042*/ 	.byte	0x65, 0x63, 0x74, 0x69, 0x76, 0x65, 0x2f, 0x73, 0x6d, 0x39, 0x30, 0x5f, 0x6d, 0x6d, 0x61, 0x5f
        /*0052*/ 	.byte	0x74, 0x6d, 0x61, 0x5f, 0x67, 0x6d, 0x6d, 0x61, 0x5f, 0x73, 0x73, 0x5f, 0x77, 0x61, 0x72, 0x70
        /*0062*/ 	.byte	0x73, 0x70, 0x65, 0x63, 0x69, 0x61, 0x6c, 0x69, 0x7a, 0x65, 0x64, 0x2e, 0x68, 0x70, 0x70, 0x00
	.type		__unnamed_1,@object
	.size		__unnamed_1,(.L_0 - __unnamed_1)
__unnamed_1:
        /*0072*/ 	.byte	0x76, 0x6f, 0x69, 0x64, 0x20, 0x63, 0x75, 0x74, 0x6c, 0x61, 0x73, 0x73, 0x3a, 0x3a, 0x67, 0x65
        /* <DEDUP_REMOVED lines=180> */
        /*0bc2*/ 	.byte	0x69, 0x74, 0x79, 0x5d, 0x00
.L_0:


//--------------------- .nv.shared._ZN7cutlass13device_kernelINS_4gemm6kernel13GemmUniversalIN4cute5tupleIJiiiiEEENS1_10collective13CollectiveMmaINS1_34MainloopSm90TmaGmmaWarpSpecializedILi4ENS5_IJNS4_1CILi1EEENSA_ILi4EEESB_EEENS1_35KernelTmaWarpSpecializedCooperativeEEENS5_IJNSA_ILi128EEESG_NSA_ILi64EEEEEENS_6half_tENS5_IJlSB_lEEESJ_SK_NS4_8TiledMMAINS4_8MMA_AtomIJNS4_4SM904GMMA26MMA_64x128x16_F32F16F16_SSILNSO_5MajorE0ELSQ_0ELNSO_7ScaleInE1ELSR_1EEEEEENS4_6LayoutINS5_IJNSA_ILi2EEESB_SB_EEENS5_IJSB_NSA_ILi0EEESX_EEEEENS5_IJNS4_10UnderscoreES10_S10_EEEEENS4_23SM90_TMA_LOAD_MULTICASTENS4_14ComposedLayoutINS4_7SwizzleILi3ELi4ELi3EEENS4_18smem_ptr_flag_bitsILi16EEENSU_INS5_IJNSA_ILi8EEESH_EEENS5_IJSH_SB_EEEEEEEvNS4_8identityENS4_13SM90_TMA_LOADES1D_vS1E_EENS_8epilogue10collective6detail29Sm90TmaWarpSpecializedAdapterINS1I_15DefaultEpilogueISJ_SK_SK_NS1H_6thread17LinearCombinationISJ_Li1EffLNS1M_9ScaleType4KindE0ELNS_15FloatRoundStyleE2ESJ_EENS1_15EpilogueDefaultEEEEEvvEEEEvNT_6ParamsE --------------------------
	.section	.nv.shared._ZN7cutlass13device_kernelINS_4gemm6kernel13GemmUniversalIN4cute5tupleIJiiiiEEENS1_10collective13CollectiveMmaINS1_34MainloopSm90TmaGmmaWarpSpecializedILi4ENS5_IJNS4_1CILi1EEENSA_ILi4EEESB_EEENS1_35KernelTmaWarpSpecializedCooperativeEEENS5_IJNSA_ILi128EEESG_NSA_ILi64EEEEEENS_6half_tENS5_IJlSB_lEEESJ_SK_NS4_8TiledMMAINS4_8MMA_AtomIJNS4_4SM904GMMA26MMA_64x128x16_F32F16F16_SSILNSO_5MajorE0ELSQ_0ELNSO_7ScaleInE1ELSR_1EEEEEENS4_6LayoutINS5_IJNSA_ILi2EEESB_SB_EEENS5_IJSB_NSA_ILi0EEESX_EEEEENS5_IJNS4_10UnderscoreES10_S10_EEEEENS4_23SM90_TMA_LOAD_MULTICASTENS4_14ComposedLayoutINS4_7SwizzleILi3ELi4ELi3EEENS4_18smem_ptr_flag_bitsILi16EEENSU_INS5_IJNSA_ILi8EEESH_EEENS5_IJSH_SB_EEEEEEEvNS4_8identityENS4_13SM90_TMA_LOADES1D_vS1E_EENS_8epilogue10collective6detail29Sm90TmaWarpSpecializedAdapterINS1I_15DefaultEpilogueISJ_SK_SK_NS1H_6thread17LinearCombinationISJ_Li1EffLNS1M_9ScaleType4KindE0ELNS_15FloatRoundStyleE2ESJ_EENS1_15EpilogueDefaultEEEEEvvEEEEvNT_6ParamsE,"aw",@nobits
	.sectionflags	@""
	.align	16
	.zero		1024


//--------------------- .nv.shared.reserved.0     --------------------------
	.section	.nv.shared.reserved.0,"aw",@nobits
	.weak		__nv_reservedSMEM_offset_0_alias
	.size		__nv_reservedSMEM_offset_0_alias, 0, 0
	.other		__nv_reservedSMEM_offset_0_alias,@"STO_CUDA_RESERVED_SHARED STV_DEFAULT"
__nv_reservedSMEM_offset_0_alias:
	.zero		0


//--------------------- .nv.global                --------------------------
	.section	.nv.global,"aw",@nobits
.nv.global:
	.type		_ZN40_INTERNAL_fea9df0f_4_k_cu_ea156698_243004cute1_E,@object
	.size		_ZN40_INTERNAL_fea9df0f_4_k_cu_ea156698_243004cute1_E,(_ZN40_INTERNAL_fea9df0f_4_k_cu_ea156698_243004cuda3std3__45__cpo6cbeginE - _ZN40_INTERNAL_fea9df0f_4_k_cu_ea156698_243004cute1_E)
_ZN40_INTERNAL_fea9df0f_4_k_cu_ea156698_243004cute1_E:
	.zero		1
	.type		_ZN40_INTERNAL_fea9df0f_4_k_cu_ea156698_243004cuda3std3__45__cpo6cbeginE,@object
	.size		_ZN40_INTERNAL_fea9df0f_4_k_cu_ea156698_243004cuda3std3__45__cpo6cbeginE,(_ZN40_INTERNAL_fea9df0f_4_k_cu_ea156698_243004cuda3std3__48in_placeE - _ZN40_INTERNAL_fea9df0f_4_k_cu_ea156698_243004cuda3std3__45__cpo6cbeginE)
_ZN40_INTERNAL_fea9df0f_4_k_cu_ea156698_243004cuda3std3__45__cpo6cbeginE:
	.zero		1
	.type		_ZN40_INTERNAL_fea9df0f_4_k_cu_ea156698_243004cuda3std3__48in_placeE,@object
	.size		_ZN40_INTERNAL_fea9df0f_4_k_cu_ea156698_243004cuda3std3__48in_placeE,(_ZN40_INTERNAL_fea9df0f_4_k_cu_ea156698_243004cuda3std6ranges3__45__cpo9iter_moveE - _ZN40_INTERNAL_fea9df0f_4_k_cu_ea156698_243004cuda3std3__48in_placeE)
_ZN40_INTERNAL_fea9df0f_4_k_cu_ea156698_243004cuda3std3__48in_placeE:
	.zero		1
	.type		_ZN40_INTERNAL_fea9df0f_4_k_cu_ea156698_243004cuda3std6ranges3__45__cpo9iter_moveE,@object
	.size		_ZN40_INTERNAL_fea9df0f_4_k_cu_ea156698_243004cuda3std6ranges3__45__cpo9iter_moveE,(_ZN40_INTERNAL_fea9df0f_4_k_cu_ea156698_243004cuda3std3__45__cpo5beginE - _ZN40_INTERNAL_fea9df0f_4_k_cu_ea156698_243004cuda3std6ranges3__45__cpo9iter_moveE)
_ZN40_INTERNAL_fea9df0f_4_k_cu_ea156698_243004cuda3std6ranges3__45__cpo9iter_moveE:
	.zero		1
	.type		_ZN40_INTERNAL_fea9df0f_4_k_cu_ea156698_243004cuda3std3__45__cpo5beginE,@object
	.size		_ZN40_INTERNAL_fea9df0f_4_k_cu_ea156698_243004cuda3std3__45__cpo5beginE,(_ZN40_INTERNAL_fea9df0f_4_k_cu_ea156698_243004cuda3std3__442_GLOBAL__N__fea9df0f_4_k_cu_ea156698_243006ignoreE - _ZN40_INTERNAL_fea9df0f_4_k_cu_ea156698_243004cuda3std3__45__cpo5beginE)
_ZN40_INTERNAL_fea9df0f_4_k_cu_ea156698_243004cuda3std3__45__cpo5beginE:
	.zero		1
	.type		_ZN40_INTERNAL_fea9df0f_4_k_cu_ea156698_243004cuda3std3__442_GLOBAL__N__fea9df0f_4_k_cu_ea156698_243006ignoreE,@object
	.size		_ZN40_INTERNAL_fea9df0f_4_k_cu_ea156698_243004cuda3std3__442_GLOBAL__N__fea9df0f_4_k_cu_ea156698_243006ignoreE,(_ZN40_INTERNAL_fea9df0f_4_k_cu_ea156698_243004cute7productE - _ZN40_INTERNAL_fea9df0f_4_k_cu_ea156698_243004cuda3std3__442_GLOBAL__N__fea9df0f_4_k_cu_ea156698_243006ignoreE)
_ZN40_INTERNAL_fea9df0f_4_k_cu_ea156698_243004cuda3std3__442_GLOBAL__N__fea9df0f_4_k_cu_ea156698_243006ignoreE:
	.zero		1
	.type		_ZN40_INTERNAL_fea9df0f_4_k_cu_ea156698_243004cute7productE,@object
	.size		_ZN40_INTERNAL_fea9df0f_4_k_cu_ea156698_243004cute7productE,(_ZN40_INTERNAL_fea9df0f_4_k_cu_ea156698_243004cuda3std3__45__cpo3endE - _ZN40_INTERNAL_fea9df0f_4_k_cu_ea156698_243004cute7productE)
_ZN40_INTERNAL_fea9df0f_4_k_cu_ea156698_243004cute7productE:
	.zero		1
	.type		_ZN40_INTERNAL_fea9df0f_4_k_cu_ea156698_243004cuda3std3__45__cpo3endE,@object
	.size		_ZN40_INTERNAL_fea9df0f_4_k_cu_ea156698_243004cuda3std3__45__cpo3endE,(_ZN40_INTERNAL_fea9df0f_4_k_cu_ea156698_243004cuda3std3__419piecewise_constructE - _ZN40_INTERNAL_fea9df0f_4_k_cu_ea156698_243004cuda3std3__45__cpo3endE)
_ZN40_INTERNAL_fea9df0f_4_k_cu_ea156698_243004cuda3std3__45__cpo3endE:
	.zero		1
	.type		_ZN40_INTERNAL_fea9df0f_4_k_cu_ea156698_243004cuda3std3__419piecewise_constructE,@object
	.size		_ZN40_INTERNAL_fea9df0f_4_k_cu_ea156698_243004cuda3std3__419piecewise_constructE,(_ZN40_INTERNAL_fea9df0f_4_k_cu_ea156698_243004cuda3std3__45__cpo4cendE - _ZN40_INTERNAL_fea9df0f_4_k_cu_ea156698_243004cuda3std3__419piecewise_constructE)
_ZN40_INTERNAL_fea9df0f_4_k_cu_ea156698_243004cuda3std3__419piecewise_constructE:
	.zero		1
	.type		_ZN40_INTERNAL_fea9df0f_4_k_cu_ea156698_243004cuda3std3__45__cpo4cendE,@object
	.size		_ZN40_INTERNAL_fea9df0f_4_k_cu_ea156698_243004cuda3std3__45__cpo4cendE,(_ZN40_INTERNAL_fea9df0f_4_k_cu_ea156698_243004cuda3std6ranges3__45__cpo4swapE - _ZN40_INTERNAL_fea9df0f_4_k_cu_ea156698_243004cuda3std3__45__cpo4cendE)
_ZN40_INTERNAL_fea9df0f_4_k_cu_ea156698_243004cuda3std3__45__cpo4cendE:
	.zero		1
	.type		_ZN40_INTERNAL_fea9df0f_4_k_cu_ea156698_243004cuda3std6ranges3__45__cpo4swapE,@object
	.size		_ZN40_INTERNAL_fea9df0f_4_k_cu_ea156698_243004cuda3std6ranges3__45__cpo4swapE,(.L_8 - _ZN40_INTERNAL_fea9df0f_4_k_cu_ea156698_243004cuda3std6ranges3__45__cpo4swapE)
_ZN40_INTERNAL_fea9df0f_4_k_cu_ea156698_243004cuda3std6ranges3__45__cpo4swapE:
	.zero		1
.L_8:


//--------------------- .nv.constant0._ZN7cutlass13device_kernelINS_4gemm6kernel13GemmUniversalIN4cute5tupleIJiiiiEEENS1_10collective13CollectiveMmaINS1_34MainloopSm90TmaGmmaWarpSpecializedILi4ENS5_IJNS4_1CILi1EEENSA_ILi4EEESB_EEENS1_35KernelTmaWarpSpecializedCooperativeEEENS5_IJNSA_ILi128EEESG_NSA_ILi64EEEEEENS_6half_tENS5_IJlSB_lEEESJ_SK_NS4_8TiledMMAINS4_8MMA_AtomIJNS4_4SM904GMMA26MMA_64x128x16_F32F16F16_SSILNSO_5MajorE0ELSQ_0ELNSO_7ScaleInE1ELSR_1EEEEEENS4_6LayoutINS5_IJNSA_ILi2EEESB_SB_EEENS5_IJSB_NSA_ILi0EEESX_EEEEENS5_IJNS4_10UnderscoreES10_S10_EEEEENS4_23SM90_TMA_LOAD_MULTICASTENS4_14ComposedLayoutINS4_7SwizzleILi3ELi4ELi3EEENS4_18smem_ptr_flag_bitsILi16EEENSU_INS5_IJNSA_ILi8EEESH_EEENS5_IJSH_SB_EEEEEEEvNS4_8identityENS4_13SM90_TMA_LOADES1D_vS1E_EENS_8epilogue10collective6detail29Sm90TmaWarpSpecializedAdapterINS1I_15DefaultEpilogueISJ_SK_SK_NS1H_6thread17LinearCombinationISJ_Li1EffLNS1M_9ScaleType4KindE0ELNS_15FloatRoundStyleE2ESJ_EENS1_15EpilogueDefaultEEEEEvvEEEEvNT_6ParamsE --------------------------
	.section	.nv.constant0._ZN7cutlass13device_kernelINS_4gemm6kernel13GemmUniversalIN4cute5tupleIJiiiiEEENS1_10collective13CollectiveMmaINS1_34MainloopSm90TmaGmmaWarpSpecializedILi4ENS5_IJNS4_1CILi1EEENSA_ILi4EEESB_EEENS1_35KernelTmaWarpSpecializedCooperativeEEENS5_IJNSA_ILi128EEESG_NSA_ILi64EEEEEENS_6half_tENS5_IJlSB_lEEESJ_SK_NS4_8TiledMMAINS4_8MMA_AtomIJNS4_4SM904GMMA26MMA_64x128x16_F32F16F16_SSILNSO_5MajorE0ELSQ_0ELNSO_7ScaleInE1ELSR_1EEEEEENS4_6LayoutINS5_IJNSA_ILi2EEESB_SB_EEENS5_IJSB_NSA_ILi0EEESX_EEEEENS5_IJNS4_10UnderscoreES10_S10_EEEEENS4_23SM90_TMA_LOAD_MULTICASTENS4_14ComposedLayoutINS4_7SwizzleILi3ELi4ELi3EEENS4_18smem_ptr_flag_bitsILi16EEENSU_INS5_IJNSA_ILi8EEESH_EEENS5_IJSH_SB_EEEEEEEvNS4_8identityENS4_13SM90_TMA_LOADES1D_vS1E_EENS_8epilogue10collective6detail29Sm90TmaWarpSpecializedAdapterINS1I_15DefaultEpilogueISJ_SK_SK_NS1H_6thread17LinearCombinationISJ_Li1EffLNS1M_9ScaleType4KindE0ELNS_15FloatRoundStyleE2ESJ_EENS1_15EpilogueDefaultEEEEEvvEEEEvNT_6ParamsE,"a",@progbits
	.sectionflags	@""
	.align	4
.nv.constant0._ZN7cutlass13device_kernelINS_4gemm6kernel13GemmUniversalIN4cute5tupleIJiiiiEEENS1_10collective13CollectiveMmaINS1_34MainloopSm90TmaGmmaWarpSpecializedILi4ENS5_IJNS4_1CILi1EEENSA_ILi4EEESB_EEENS1_35KernelTmaWarpSpecializedCooperativeEEENS5_IJNSA_ILi128EEESG_NSA_ILi64EEEEEENS_6half_tENS5_IJlSB_lEEESJ_SK_NS4_8TiledMMAINS4_8MMA_AtomIJNS4_4SM904GMMA26MMA_64x128x16_F32F16F16_SSILNSO_5MajorE0ELSQ_0ELNSO_7ScaleInE1ELSR_1EEEEEENS4_6LayoutINS5_IJNSA_ILi2EEESB_SB_EEENS5_IJSB_NSA_ILi0EEESX_EEEEENS5_IJNS4_10UnderscoreES10_S10_EEEEENS4_23SM90_TMA_LOAD_MULTICASTENS4_14ComposedLayoutINS4_7SwizzleILi3ELi4ELi3EEENS4_18smem_ptr_flag_bitsILi16EEENSU_INS5_IJNSA_ILi8EEESH_EEENS5_IJSH_SB_EEEEEEEvNS4_8identityENS4_13SM90_TMA_LOADES1D_vS1E_EENS_8epilogue10collective6detail29Sm90TmaWarpSpecializedAdapterINS1I_15DefaultEpilogueISJ_SK_SK_NS1H_6thread17LinearCombinationISJ_Li1EffLNS1M_9ScaleType4KindE0ELNS_15FloatRoundStyleE2ESJ_EENS1_15EpilogueDefaultEEEEEvvEEEEvNT_6ParamsE:
	.zero		1664


//--------------------- SYMBOLS --------------------------

	.type		.nv.reservedSmem.offset0,@object
	.size		.nv.reservedSmem.offset0,0x4
	.type		__assertfail,@function
